//
// Generated by NVIDIA NVVM Compiler
//
// Compiler Build ID: CL-36424714
// Cuda compilation tools, release 13.0, V13.0.88
// Based on NVVM 20.0.0
//

.version 9.0
.target sm_100
.address_size 64

	// .globl	_Z15cuInsertionSortPfPliii

.visible .entry _Z15cuInsertionSortPfPliii(
	.param .u64 .ptr .align 1 _Z15cuInsertionSortPfPliii_param_0,
	.param .u64 .ptr .align 1 _Z15cuInsertionSortPfPliii_param_1,
	.param .u32 _Z15cuInsertionSortPfPliii_param_2,
	.param .u32 _Z15cuInsertionSortPfPliii_param_3,
	.param .u32 _Z15cuInsertionSortPfPliii_param_4
)
{
	.reg .pred 	%p<35>;
	.reg .b32 	%r<146>;
	.reg .b32 	%f<56>;
	.reg .b64 	%rd<134>;

	ld.param.u64 	%rd26, [_Z15cuInsertionSortPfPliii_param_0];
	ld.param.u64 	%rd27, [_Z15cuInsertionSortPfPliii_param_1];
	ld.param.u32 	%r74, [_Z15cuInsertionSortPfPliii_param_2];
	ld.param.u32 	%r75, [_Z15cuInsertionSortPfPliii_param_3];
	ld.param.u32 	%r76, [_Z15cuInsertionSortPfPliii_param_4];
	mov.u32 	%r77, %ctaid.x;
	mov.u32 	%r78, %ntid.x;
	mov.u32 	%r79, %tid.x;
	mad.lo.s32 	%r1, %r77, %r78, %r79;
	setp.ge.u32 	%p1, %r1, %r74;
	@%p1 bra 	$L__BB0_50;
	cvta.to.global.u64 	%rd28, %rd26;
	cvta.to.global.u64 	%rd29, %rd27;
	mul.wide.u32 	%rd30, %r1, 4;
	add.s64 	%rd1, %rd28, %rd30;
	mul.wide.u32 	%rd31, %r1, 8;
	add.s64 	%rd2, %rd29, %rd31;
	ld.global.f32 	%f49, [%rd1];
	mov.b64 	%rd32, 1;
	st.global.u64 	[%rd2], %rd32;
	setp.lt.s32 	%p2, %r76, 2;
	@%p2 bra 	$L__BB0_18;
	add.s32 	%r2, %r76, -2;
	shl.b32 	%r3, %r74, 2;
	mov.b32 	%r120, 1;
	mov.b32 	%r121, 0;
	mul.wide.s32 	%rd51, %r74, 4;
	mul.wide.s32 	%rd56, %r74, 8;
$L__BB0_3:
	mov.u32 	%r5, %r120;
	mul.lo.s32 	%r82, %r5, %r74;
	cvt.s64.s32 	%rd133, %r82;
	mul.wide.s32 	%rd33, %r82, 4;
	add.s64 	%rd4, %rd1, %rd33;
	ld.global.f32 	%f3, [%rd4];
	setp.geu.f32 	%p3, %f3, %f49;
	@%p3 bra 	$L__BB0_17;
	add.s32 	%r6, %r5, -1;
	setp.lt.u32 	%p4, %r5, 2;
	mov.u32 	%r123, %r6;
	@%p4 bra 	$L__BB0_8;
	mov.b32 	%r122, 0;
$L__BB0_6:
	mul.lo.s32 	%r84, %r122, %r74;
	mul.wide.s32 	%rd34, %r84, 4;
	add.s64 	%rd35, %rd1, %rd34;
	ld.global.f32 	%f28, [%rd35];
	setp.gt.f32 	%p5, %f28, %f3;
	mov.u32 	%r123, %r122;
	@%p5 bra 	$L__BB0_8;
	add.s32 	%r122, %r122, 1;
	setp.ne.s32 	%p6, %r122, %r121;
	mov.u32 	%r123, %r6;
	@%p6 bra 	$L__BB0_6;
$L__BB0_8:
	setp.le.u32 	%p7, %r5, %r123;
	@%p7 bra 	$L__BB0_16;
	sub.s32 	%r85, %r5, %r123;
	and.b32  	%r10, %r85, 3;
	setp.eq.s32 	%p8, %r10, 0;
	mov.u32 	%r124, %r5;
	@%p8 bra 	$L__BB0_13;
	cvt.u32.u64 	%r86, %rd133;
	sub.s32 	%r11, %r86, %r74;
	mul.wide.s32 	%rd36, %r11, 4;
	add.s64 	%rd5, %rd1, %rd36;
	ld.global.f32 	%f29, [%rd5];
	st.global.f32 	[%rd4], %f29;
	mul.wide.s32 	%rd37, %r11, 8;
	add.s64 	%rd6, %rd2, %rd37;
	ld.global.u64 	%rd38, [%rd6];
	add.s64 	%rd40, %rd6, %rd56;
	st.global.u64 	[%rd40], %rd38;
	setp.eq.s32 	%p9, %r10, 1;
	mov.u32 	%r124, %r6;
	@%p9 bra 	$L__BB0_13;
	add.s32 	%r124, %r5, -2;
	sub.s32 	%r13, %r11, %r74;
	mul.wide.s32 	%rd41, %r13, 4;
	add.s64 	%rd7, %rd1, %rd41;
	ld.global.f32 	%f30, [%rd7];
	st.global.f32 	[%rd5], %f30;
	mul.wide.s32 	%rd42, %r13, 8;
	add.s64 	%rd8, %rd2, %rd42;
	ld.global.u64 	%rd43, [%rd8];
	st.global.u64 	[%rd6], %rd43;
	setp.eq.s32 	%p10, %r10, 2;
	@%p10 bra 	$L__BB0_13;
	add.s32 	%r124, %r5, -3;
	sub.s32 	%r87, %r13, %r74;
	mul.wide.s32 	%rd44, %r87, 4;
	add.s64 	%rd45, %rd1, %rd44;
	ld.global.f32 	%f31, [%rd45];
	st.global.f32 	[%rd7], %f31;
	mul.wide.s32 	%rd46, %r87, 8;
	add.s64 	%rd47, %rd2, %rd46;
	ld.global.u64 	%rd48, [%rd47];
	st.global.u64 	[%rd8], %rd48;
$L__BB0_13:
	sub.s32 	%r88, %r121, %r123;
	setp.lt.u32 	%p11, %r88, 3;
	@%p11 bra 	$L__BB0_16;
	add.s32 	%r89, %r124, -3;
	mul.lo.s32 	%r128, %r74, %r89;
	add.s32 	%r90, %r124, -4;
	mul.lo.s32 	%r127, %r74, %r90;
	add.s32 	%r91, %r124, -2;
	mul.lo.s32 	%r126, %r74, %r91;
	add.s32 	%r92, %r124, -1;
	mul.lo.s32 	%r125, %r74, %r92;
$L__BB0_15:
	mul.wide.s32 	%rd49, %r125, 4;
	add.s64 	%rd50, %rd1, %rd49;
	ld.global.f32 	%f32, [%rd50];
	add.s64 	%rd52, %rd50, %rd51;
	st.global.f32 	[%rd52], %f32;
	mul.wide.s32 	%rd53, %r125, 8;
	add.s64 	%rd54, %rd2, %rd53;
	ld.global.u64 	%rd55, [%rd54];
	add.s64 	%rd57, %rd54, %rd56;
	st.global.u64 	[%rd57], %rd55;
	mul.wide.s32 	%rd58, %r126, 4;
	add.s64 	%rd59, %rd1, %rd58;
	ld.global.f32 	%f33, [%rd59];
	st.global.f32 	[%rd50], %f33;
	mul.wide.s32 	%rd60, %r126, 8;
	add.s64 	%rd61, %rd2, %rd60;
	ld.global.u64 	%rd62, [%rd61];
	st.global.u64 	[%rd54], %rd62;
	mul.wide.s32 	%rd63, %r128, 4;
	add.s64 	%rd64, %rd1, %rd63;
	ld.global.f32 	%f34, [%rd64];
	st.global.f32 	[%rd59], %f34;
	mul.wide.s32 	%rd65, %r128, 8;
	add.s64 	%rd66, %rd2, %rd65;
	ld.global.u64 	%rd67, [%rd66];
	st.global.u64 	[%rd61], %rd67;
	add.s32 	%r124, %r124, -4;
	mul.wide.s32 	%rd68, %r127, 4;
	add.s64 	%rd69, %rd1, %rd68;
	ld.global.f32 	%f35, [%rd69];
	st.global.f32 	[%rd64], %f35;
	mul.wide.s32 	%rd70, %r127, 8;
	add.s64 	%rd71, %rd2, %rd70;
	ld.global.u64 	%rd72, [%rd71];
	st.global.u64 	[%rd66], %rd72;
	sub.s32 	%r128, %r128, %r3;
	sub.s32 	%r127, %r127, %r3;
	sub.s32 	%r126, %r126, %r3;
	sub.s32 	%r125, %r125, %r3;
	setp.gt.s32 	%p12, %r124, %r123;
	@%p12 bra 	$L__BB0_15;
$L__BB0_16:
	mul.lo.s32 	%r93, %r123, %r74;
	cvt.s64.s32 	%rd133, %r93;
	mul.wide.s32 	%rd73, %r93, 4;
	add.s64 	%rd74, %rd1, %rd73;
	st.global.f32 	[%rd74], %f3;
$L__BB0_17:
	add.s32 	%r120, %r5, 1;
	cvt.u64.u32 	%rd75, %r120;
	shl.b64 	%rd76, %rd133, 3;
	add.s64 	%rd77, %rd2, %rd76;
	st.global.u64 	[%rd77], %rd75;
	ld.global.f32 	%f49, [%rd4];
	setp.ne.s32 	%p13, %r121, %r2;
	mov.u32 	%r121, %r5;
	@%p13 bra 	$L__BB0_3;
$L__BB0_18:
	add.s32 	%r31, %r76, -1;
	mul.lo.s32 	%r32, %r31, %r74;
	setp.ge.s32 	%p14, %r76, %r75;
	@%p14 bra 	$L__BB0_50;
	setp.lt.s32 	%p15, %r76, 2;
	mul.wide.s32 	%rd78, %r32, 4;
	add.s64 	%rd11, %rd1, %rd78;
	@%p15 bra 	$L__BB0_34;
	add.s32 	%r33, %r76, -2;
	sub.s32 	%r100, %r32, %r74;
	mul.wide.s32 	%rd87, %r100, 4;
	add.s64 	%rd12, %rd1, %rd87;
	mul.wide.s32 	%rd88, %r100, 8;
	add.s64 	%rd13, %rd2, %rd88;
	mul.wide.s32 	%rd14, %r74, 8;
	sub.s32 	%r101, %r100, %r74;
	mul.wide.s32 	%rd89, %r101, 4;
	add.s64 	%rd15, %rd1, %rd89;
	mul.wide.s32 	%rd90, %r101, 8;
	add.s64 	%rd16, %rd2, %rd90;
	sub.s32 	%r102, %r101, %r74;
	mul.wide.s32 	%rd91, %r102, 4;
	add.s64 	%rd17, %rd1, %rd91;
	mul.wide.s32 	%rd92, %r102, 8;
	add.s64 	%rd18, %rd2, %rd92;
	mov.u32 	%r130, %r76;
$L__BB0_21:
	mul.lo.s32 	%r103, %r130, %r74;
	mul.wide.s32 	%rd93, %r103, 4;
	add.s64 	%rd94, %rd1, %rd93;
	ld.global.f32 	%f7, [%rd94];
	setp.geu.f32 	%p25, %f7, %f49;
	@%p25 bra 	$L__BB0_33;
	mov.b32 	%r131, 0;
$L__BB0_23:
	mul.lo.s32 	%r105, %r131, %r74;
	mul.wide.s32 	%rd95, %r105, 4;
	add.s64 	%rd96, %rd1, %rd95;
	ld.global.f32 	%f36, [%rd96];
	setp.gt.f32 	%p26, %f36, %f7;
	mov.u32 	%r47, %r131;
	@%p26 bra 	$L__BB0_25;
	add.s32 	%r131, %r131, 1;
	setp.eq.s32 	%p27, %r131, %r31;
	mov.u32 	%r47, %r31;
	@%p27 bra 	$L__BB0_25;
	bra.uni 	$L__BB0_23;
$L__BB0_25:
	setp.gt.s32 	%p28, %r31, %r47;
	@%p28 bra 	$L__BB0_26;
	bra.uni 	$L__BB0_32;
$L__BB0_26:
	not.b32 	%r106, %r47;
	add.s32 	%r107, %r76, %r106;
	and.b32  	%r42, %r107, 3;
	setp.eq.s32 	%p29, %r42, 0;
	mov.u32 	%r134, %r31;
	mov.u32 	%r135, %r76;
	@%p29 bra 	$L__BB0_30;
	ld.global.f32 	%f37, [%rd12];
	st.global.f32 	[%rd11], %f37;
	ld.global.u64 	%rd97, [%rd13];
	add.s64 	%rd98, %rd13, %rd14;
	st.global.u64 	[%rd98], %rd97;
	setp.eq.s32 	%p30, %r42, 1;
	mov.u32 	%r134, %r33;
	mov.u32 	%r135, %r31;
	@%p30 bra 	$L__BB0_30;
	add.s32 	%r43, %r76, -3;
	ld.global.f32 	%f38, [%rd15];
	st.global.f32 	[%rd12], %f38;
	ld.global.u64 	%rd99, [%rd16];
	st.global.u64 	[%rd13], %rd99;
	setp.eq.s32 	%p31, %r42, 2;
	mov.u32 	%r134, %r43;
	mov.u32 	%r135, %r33;
	@%p31 bra 	$L__BB0_30;
	add.s32 	%r134, %r76, -4;
	ld.global.f32 	%f39, [%rd17];
	st.global.f32 	[%rd15], %f39;
	ld.global.u64 	%rd100, [%rd18];
	st.global.u64 	[%rd16], %rd100;
	mov.u32 	%r135, %r43;
$L__BB0_30:
	sub.s32 	%r108, %r33, %r47;
	setp.lt.u32 	%p32, %r108, 3;
	@%p32 bra 	$L__BB0_32;
$L__BB0_31:
	add.s32 	%r109, %r135, -2;
	mul.lo.s32 	%r110, %r109, %r74;
	mul.wide.s32 	%rd101, %r110, 4;
	add.s64 	%rd102, %rd1, %rd101;
	ld.global.f32 	%f40, [%rd102];
	mul.lo.s32 	%r111, %r134, %r74;
	mul.wide.s32 	%rd103, %r111, 4;
	add.s64 	%rd104, %rd1, %rd103;
	st.global.f32 	[%rd104], %f40;
	mul.wide.s32 	%rd105, %r110, 8;
	add.s64 	%rd106, %rd2, %rd105;
	ld.global.u64 	%rd107, [%rd106];
	mul.wide.s32 	%rd108, %r111, 8;
	add.s64 	%rd109, %rd2, %rd108;
	st.global.u64 	[%rd109], %rd107;
	add.s32 	%r112, %r134, -2;
	mul.lo.s32 	%r113, %r112, %r74;
	mul.wide.s32 	%rd110, %r113, 4;
	add.s64 	%rd111, %rd1, %rd110;
	ld.global.f32 	%f41, [%rd111];
	add.s32 	%r114, %r113, %r74;
	mul.wide.s32 	%rd112, %r74, 4;
	add.s64 	%rd113, %rd111, %rd112;
	st.global.f32 	[%rd113], %f41;
	mul.wide.s32 	%rd114, %r113, 8;
	add.s64 	%rd115, %rd2, %rd114;
	ld.global.u64 	%rd116, [%rd115];
	add.s64 	%rd117, %rd115, %rd14;
	st.global.u64 	[%rd117], %rd116;
	add.s32 	%r135, %r134, -3;
	shl.b32 	%r115, %r74, 1;
	sub.s32 	%r116, %r114, %r115;
	mul.wide.s32 	%rd118, %r116, 4;
	add.s64 	%rd119, %rd1, %rd118;
	ld.global.f32 	%f42, [%rd119];
	st.global.f32 	[%rd111], %f42;
	mul.wide.s32 	%rd120, %r116, 8;
	add.s64 	%rd121, %rd2, %rd120;
	ld.global.u64 	%rd122, [%rd121];
	st.global.u64 	[%rd115], %rd122;
	add.s32 	%r134, %r134, -4;
	sub.s32 	%r117, %r116, %r74;
	mul.wide.s32 	%rd123, %r117, 4;
	add.s64 	%rd124, %rd1, %rd123;
	ld.global.f32 	%f43, [%rd124];
	st.global.f32 	[%rd119], %f43;
	mul.wide.s32 	%rd125, %r117, 8;
	add.s64 	%rd126, %rd2, %rd125;
	ld.global.u64 	%rd127, [%rd126];
	st.global.u64 	[%rd121], %rd127;
	setp.gt.s32 	%p33, %r134, %r47;
	@%p33 bra 	$L__BB0_31;
$L__BB0_32:
	mul.lo.s32 	%r118, %r47, %r74;
	mul.wide.s32 	%rd128, %r118, 4;
	add.s64 	%rd129, %rd1, %rd128;
	st.global.f32 	[%rd129], %f7;
	add.s32 	%r119, %r130, 1;
	cvt.u64.u32 	%rd130, %r119;
	mul.wide.s32 	%rd131, %r118, 8;
	add.s64 	%rd132, %rd2, %rd131;
	st.global.u64 	[%rd132], %rd130;
	ld.global.f32 	%f49, [%rd11];
$L__BB0_33:
	add.s32 	%r130, %r130, 1;
	setp.eq.s32 	%p34, %r130, %r75;
	@%p34 bra 	$L__BB0_50;
	bra.uni 	$L__BB0_21;
$L__BB0_34:
	sub.s32 	%r94, %r75, %r76;
	and.b32  	%r48, %r94, 3;
	setp.eq.s32 	%p16, %r48, 0;
	mul.wide.s32 	%rd79, %r32, 8;
	add.s64 	%rd19, %rd2, %rd79;
	mov.u32 	%r141, %r76;
	@%p16 bra 	$L__BB0_39;
	add.s32 	%r139, %r76, 1;
	mul.lo.s32 	%r138, %r76, %r74;
	neg.s32 	%r137, %r48;
	mov.u32 	%r141, %r76;
$L__BB0_36:
	.pragma "nounroll";
	cvt.s64.s32 	%rd20, %r139;
	mul.wide.s32 	%rd80, %r138, 4;
	add.s64 	%rd81, %rd1, %rd80;
	ld.global.f32 	%f11, [%rd81];
	setp.geu.f32 	%p17, %f11, %f49;
	@%p17 bra 	$L__BB0_38;
	st.global.f32 	[%rd11], %f11;
	st.global.u64 	[%rd19], %rd20;
	ld.global.f32 	%f49, [%rd11];
$L__BB0_38:
	cvt.u32.u64 	%r95, %rd20;
	add.s32 	%r141, %r141, 1;
	add.s32 	%r139, %r95, 1;
	add.s32 	%r138, %r138, %r74;
	add.s32 	%r137, %r137, 1;
	setp.ne.s32 	%p18, %r137, 0;
	@%p18 bra 	$L__BB0_36;
$L__BB0_39:
	sub.s32 	%r96, %r76, %r75;
	setp.gt.u32 	%p19, %r96, -4;
	@%p19 bra 	$L__BB0_50;
	sub.s32 	%r145, %r141, %r75;
	add.s32 	%r144, %r141, 4;
	add.s32 	%r143, %r141, 1;
	mul.lo.s32 	%r142, %r141, %r74;
	shl.b32 	%r65, %r74, 2;
	mul.wide.s32 	%rd23, %r74, 4;
$L__BB0_41:
	cvt.s64.s32 	%rd21, %r144;
	mul.wide.s32 	%rd82, %r142, 4;
	add.s64 	%rd22, %rd1, %rd82;
	ld.global.f32 	%f16, [%rd22];
	setp.geu.f32 	%p20, %f16, %f49;
	@%p20 bra 	$L__BB0_43;
	st.global.f32 	[%rd11], %f16;
	cvt.s64.s32 	%rd83, %r143;
	st.global.u64 	[%rd19], %rd83;
	ld.global.f32 	%f49, [%rd11];
$L__BB0_43:
	add.s64 	%rd24, %rd22, %rd23;
	ld.global.f32 	%f19, [%rd24];
	setp.geu.f32 	%p21, %f19, %f49;
	@%p21 bra 	$L__BB0_45;
	st.global.f32 	[%rd11], %f19;
	add.s32 	%r97, %r143, 1;
	cvt.s64.s32 	%rd84, %r97;
	st.global.u64 	[%rd19], %rd84;
	ld.global.f32 	%f49, [%rd11];
$L__BB0_45:
	add.s64 	%rd25, %rd24, %rd23;
	ld.global.f32 	%f22, [%rd25];
	setp.geu.f32 	%p22, %f22, %f49;
	@%p22 bra 	$L__BB0_47;
	st.global.f32 	[%rd11], %f22;
	add.s32 	%r98, %r143, 2;
	cvt.s64.s32 	%rd85, %r98;
	st.global.u64 	[%rd19], %rd85;
	ld.global.f32 	%f49, [%rd11];
$L__BB0_47:
	add.s64 	%rd86, %rd25, %rd23;
	ld.global.f32 	%f25, [%rd86];
	setp.geu.f32 	%p23, %f25, %f49;
	@%p23 bra 	$L__BB0_49;
	st.global.f32 	[%rd11], %f25;
	st.global.u64 	[%rd19], %rd21;
	ld.global.f32 	%f49, [%rd11];
$L__BB0_49:
	cvt.u32.u64 	%r99, %rd21;
	add.s32 	%r145, %r145, 4;
	add.s32 	%r144, %r99, 4;
	add.s32 	%r143, %r143, 4;
	add.s32 	%r142, %r142, %r65;
	setp.ne.s32 	%p24, %r145, 0;
	@%p24 bra 	$L__BB0_41;
$L__BB0_50:
	ret;

}


// ===== COMPILED SASS (sm_100) =====

	.target	sm_100

	.elftype	@"ET_EXEC"


//--------------------- .note.nv.tkinfo           --------------------------
	.section	.note.nv.tkinfo,"",@"SHT_NOTE"
	.sectionflags	@"SHF_NOTE_NV_TKINFO"
	.tkinfo
        /*0018*/ 	.word	0x00000002
        /*0030*/ 	.string	""
        /*0030*/ 	.string	"ptxas"
        /*0030*/ 	.string	"Cuda compilation tools, release 13.0, V13.0.88"
        /*0030*/ 	.string	"Build cuda_13.0.r13.0/compiler.36424714_0"
        /*0030*/ 	.string	"-arch sm_100 -m 64 "



//--------------------- .note.nv.cuinfo           --------------------------
	.section	.note.nv.cuinfo,"",@"SHT_NOTE"
	.sectionflags	@"SHF_NOTE_NV_CUINFO"
        /*0018*/ 	.short	0x0002
        /*001a*/ 	.short	0x0064
        /*001c*/ 	.short	0x0082
	.zero		2


//--------------------- .nv.info                  --------------------------
	.section	.nv.info,"",@"SHT_CUDA_INFO"
	.align	4


	//----- nvinfo : EIATTR_REGCOUNT
	.align		4
        /*0000*/ 	.byte	0x04, 0x2f
        /*0002*/ 	.short	(.L_1 - .L_0)
	.align		4
.L_0:
        /*0004*/ 	.word	index@(_Z15cuInsertionSortPfPliii)
        /*0008*/ 	.word	0x00000020


	//----- nvinfo : EIATTR_FRAME_SIZE
	.align		4
.L_1:
        /*000c*/ 	.byte	0x04, 0x11
        /*000e*/ 	.short	(.L_3 - .L_2)
	.align		4
.L_2:
        /*0010*/ 	.word	index@(_Z15cuInsertionSortPfPliii)
        /*0014*/ 	.word	0x00000000


	//----- nvinfo : EIATTR_MIN_STACK_SIZE
	.align		4
.L_3:
        /*0018*/ 	.byte	0x04, 0x12
        /*001a*/ 	.short	(.L_5 - .L_4)
	.align		4
.L_4:
        /*001c*/ 	.word	index@(_Z15cuInsertionSortPfPliii)
        /*0020*/ 	.word	0x00000000
.L_5:


//--------------------- .nv.compat                --------------------------
	.section	.nv.compat,"",@"SHT_CUDA_COMPAT_INFO"
	.align	4
        /*0000*/ 	.byte	0x02, 0x09, 0x00, 0x00, 0x02, 0x02, 0x01, 0x00, 0x02, 0x05, 0x05, 0x00, 0x03, 0x07, 0x01, 0x01
        /*0010*/ 	.byte	0x02, 0x03, 0x00, 0x00, 0x02, 0x06, 0x01, 0x00, 0x04, 0x0b, 0x08, 0x00, 0x09, 0x00, 0x00, 0x00
        /*0020*/ 	.byte	0x00, 0x00, 0x00, 0x00


//--------------------- .nv.info._Z15cuInsertionSortPfPliii --------------------------
	.section	.nv.info._Z15cuInsertionSortPfPliii,"",@"SHT_CUDA_INFO"
	.sectionflags	@""
	.align	4


	//----- nvinfo : EIATTR_CUDA_API_VERSION
	.align		4
        /*0000*/ 	.byte	0x04, 0x37
        /*0002*/ 	.short	(.L_7 - .L_6)
.L_6:
        /*0004*/ 	.word	0x00000082


	//----- nvinfo : EIATTR_KPARAM_INFO
	.align		4
.L_7:
        /*0008*/ 	.byte	0x04, 0x17
        /*000a*/ 	.short	(.L_9 - .L_8)
.L_8:
        /*000c*/ 	.word	0x00000000
        /*0010*/ 	.short	0x0004
        /*0012*/ 	.short	0x0018
        /*0014*/ 	.byte	0x00, 0xf0, 0x11, 0x00


	//----- nvinfo : EIATTR_KPARAM_INFO
	.align		4
.L_9:
        /*0018*/ 	.byte	0x04, 0x17
        /*001a*/ 	.short	(.L_11 - .L_10)
.L_10:
        /*001c*/ 	.word	0x00000000
        /*0020*/ 	.short	0x0003
        /*0022*/ 	.short	0x0014
        /*0024*/ 	.byte	0x00, 0xf0, 0x11, 0x00


	//----- nvinfo : EIATTR_KPARAM_INFO
	.align		4
.L_11:
        /*0028*/ 	.byte	0x04, 0x17
        /*002a*/ 	.short	(.L_13 - .L_12)
.L_12:
        /*002c*/ 	.word	0x00000000
        /*0030*/ 	.short	0x0002
        /*0032*/ 	.short	0x0010
        /*0034*/ 	.byte	0x00, 0xf0, 0x11, 0x00


	//----- nvinfo : EIATTR_KPARAM_INFO
	.align		4
.L_13:
        /*0038*/ 	.byte	0x04, 0x17
        /*003a*/ 	.short	(.L_15 - .L_14)
.L_14:
        /*003c*/ 	.word	0x00000000
        /*0040*/ 	.short	0x0001
        /*0042*/ 	.short	0x0008
        /*0044*/ 	.byte	0x00, 0xf5, 0x21, 0x00


	//----- nvinfo : EIATTR_KPARAM_INFO
	.align		4
.L_15:
        /*0048*/ 	.byte	0x04, 0x17
        /*004a*/ 	.short	(.L_17 - .L_16)
.L_16:
        /*004c*/ 	.word	0x00000000
        /*0050*/ 	.short	0x0000
        /*0052*/ 	.short	0x0000
        /*0054*/ 	.byte	0x00, 0xf5, 0x21, 0x00


	//----- nvinfo : EIATTR_SPARSE_MMA_MASK
	.align		4
.L_17:
        /*0058*/ 	.byte	0x03, 0x50
        /*005a*/ 	.short	0x0000


	//----- nvinfo : EIATTR_MAXREG_COUNT
	.align		4
        /*005c*/ 	.byte	0x03, 0x1b
        /*005e*/ 	.short	0x00ff


	//----- nvinfo : EIATTR_MERCURY_ISA_VERSION
	.align		4
        /*0060*/ 	.byte	0x03, 0x5f
        /*0062*/ 	.short	0x0101


	//----- nvinfo : EIATTR_VRC_CTA_INIT_COUNT
	.align		4
        /*0064*/ 	.byte	0x02, 0x4a
	.zero		1
	.zero		1


	//----- nvinfo : EIATTR_EXIT_INSTR_OFFSETS
	.align		4
        /*0068*/ 	.byte	0x04, 0x1c
        /*006a*/ 	.short	(.L_19 - .L_18)


	//   ....[0]....
.L_18:
        /*006c*/ 	.word	0x00000080


	//   ....[1]....
        /*0070*/ 	.word	0x00000990


	//   ....[2]....
        /*0074*/ 	.word	0x00001250


	//   ....[3]....
        /*0078*/ 	.word	0x00001450


	//   ....[4]....
        /*007c*/ 	.word	0x00002290


	//   ....[5]....
        /*0080*/ 	.word	0x000024f0


	//----- nvinfo : EIATTR_CRS_STACK_SIZE
	.align		4
.L_19:
        /*0084*/ 	.byte	0x04, 0x1e
        /*0086*/ 	.short	(.L_21 - .L_20)
.L_20:
        /*0088*/ 	.word	0x00000000


	//----- nvinfo : EIATTR_CBANK_PARAM_SIZE
	.align		4
.L_21:
        /*008c*/ 	.byte	0x03, 0x19
        /*008e*/ 	.short	0x001c


	//----- nvinfo : EIATTR_PARAM_CBANK
	.align		4
        /*0090*/ 	.byte	0x04, 0x0a
        /*0092*/ 	.short	(.L_23 - .L_22)
	.align		4
.L_22:
        /*0094*/ 	.word	index@(.nv.constant0._Z15cuInsertionSortPfPliii)
        /*0098*/ 	.short	0x0380
        /*009a*/ 	.short	0x001c


	//----- nvinfo : EIATTR_SW_WAR
	.align		4
.L_23:
        /*009c*/ 	.byte	0x04, 0x36
        /*009e*/ 	.short	(.L_25 - .L_24)
.L_24:
        /*00a0*/ 	.word	0x00000008
.L_25:


//--------------------- .nv.callgraph             --------------------------
	.section	.nv.callgraph,"",@"SHT_CUDA_CALLGRAPH"
	.align	4
	.sectionentsize	8
	.align		4
        /*0000*/ 	.word	0x00000000
	.align		4
        /*0004*/ 	.word	0xffffffff
	.align		4
        /*0008*/ 	.word	0x00000000
	.align		4
        /*000c*/ 	.word	0xfffffffe
	.align		4
        /*0010*/ 	.word	0x00000000
	.align		4
        /*0014*/ 	.word	0xfffffffd
	.align		4
        /*0018*/ 	.word	0x00000000
	.align		4
        /*001c*/ 	.word	0xfffffffc


//--------------------- .text._Z15cuInsertionSortPfPliii --------------------------
	.section	.text._Z15cuInsertionSortPfPliii,"ax",@progbits
	.align	128
        .global         _Z15cuInsertionSortPfPliii
        .type           _Z15cuInsertionSortPfPliii,@function
        .size           _Z15cuInsertionSortPfPliii,(.L_x_31 - _Z15cuInsertionSortPfPliii)
        .other          _Z15cuInsertionSortPfPliii,@"STO_CUDA_ENTRY STV_DEFAULT"
_Z15cuInsertionSortPfPliii:
.text._Z15cuInsertionSortPfPliii:
[----:B------:R-:W-:Y:S01]  /*0000*/  LDC R1, c[0x0][0x37c] ;  /* 0x0000df00ff017b82 */ /* 0x000fe20000000800 */
[----:B------:R-:W0:Y:S07]  /*0010*/  S2R R0, SR_TID.X ;  /* 0x0000000000007919 */ /* 0x000e2e0000002100 */
[----:B------:R-:W0:Y:S01]  /*0020*/  S2UR UR4, SR_CTAID.X ;  /* 0x00000000000479c3 */ /* 0x000e220000002500 */
[----:B------:R-:W1:Y:S07]  /*0030*/  LDCU UR5, c[0x0][0x390] ;  /* 0x00007200ff0577ac */ /* 0x000e6e0008000800 */
[----:B------:R-:W0:Y:S02]  /*0040*/  LDC R3, c[0x0][0x360] ;  /* 0x0000d800ff037b82 */ /* 0x000e240000000800 */
[----:B0-----:R-:W-:-:S02]  /*0050*/  IMAD R3, R3, UR4, R0 ;  /* 0x0000000403037c24 */ /* 0x001fc4000f8e0200 */
[----:B-1----:R-:W-:-:S05]  /*0060*/  IMAD.U32 R0, RZ, RZ, UR5 ;  /* 0x00000005ff007e24 */ /* 0x002fca000f8e00ff */
[----:B------:R-:W-:-:S13]  /*0070*/  ISETP.GE.U32.AND P0, PT, R3, R0, PT ;  /* 0x000000000300720c */ /* 0x000fda0003f06070 */
[----:B------:R-:W-:Y:S05]  /*0080*/  @P0 EXIT ;  /* 0x000000000000094d */ /* 0x000fea0003800000 */
[----:B------:R-:W0:Y:S01]  /*0090*/  LDC.64 R8, c[0x0][0x380] ;  /* 0x0000e000ff087b82 */ /* 0x000e220000000a00 */
[----:B------:R-:W1:Y:S01]  /*00a0*/  LDCU.64 UR8, c[0x0][0x358] ;  /* 0x00006b00ff0877ac */ /* 0x000e620008000a00 */
[----:B------:R-:W2:Y:S06]  /*00b0*/  LDCU UR4, c[0x0][0x398] ;  /* 0x00007300ff0477ac */ /* 0x000eac0008000800 */
[----:B------:R-:W3:Y:S01]  /*00c0*/  LDC.64 R10, c[0x0][0x388] ;  /* 0x0000e200ff0a7b82 */ /* 0x000ee20000000a00 */
[----:B------:R-:W-:Y:S02]  /*00d0*/  IMAD.MOV.U32 R2, RZ, RZ, 0x1 ;  /* 0x00000001ff027424 */ /* 0x000fe400078e00ff */
[----:B0-----:R-:W-:-:S05]  /*00e0*/  IMAD.WIDE.U32 R8, R3, 0x4, R8 ;  /* 0x0000000403087825 */ /* 0x001fca00078e0008 */
[----:B-1----:R0:W5:Y:S01]  /*00f0*/  LDG.E R19, desc[UR8][R8.64] ;  /* 0x0000000808137981 */ /* 0x002162000c1e1900 */
[----:B--2---:R-:W-:Y:S01]  /*0100*/  UISETP.GE.AND UP0, UPT, UR4, 0x2, UPT ;  /* 0x000000020400788c */ /* 0x004fe2000bf06270 */
[----:B---3--:R-:W-:-:S04]  /*0110*/  IMAD.WIDE.U32 R10, R3, 0x8, R10 ;  /* 0x00000008030a7825 */ /* 0x008fc800078e000a */
[----:B------:R-:W-:-:S05]  /*0120*/  HFMA2 R3, -RZ, RZ, 0, 0 ;  /* 0x00000000ff037431 */ /* 0x000fca00000001ff */
[----:B------:R0:W-:Y:S01]  /*0130*/  STG.E.64 desc[UR8][R10.64], R2 ;  /* 0x000000020a007986 */ /* 0x0001e2000c101b08 */
[----:B------:R-:W-:Y:S05]  /*0140*/  BRA.U !UP0, `(.L_x_0) ;  /* 0x0000000908047547 */ /* 0x000fea000b800000 */
[----:B0-----:R-:W-:Y:S01]  /*0150*/  IMAD.MOV.U32 R2, RZ, RZ, 0x1 ;  /* 0x00000001ff027424 */ /* 0x001fe200078e00ff */
[----:B------:R-:W-:Y:S01]  /*0160*/  UIADD3 UR4, UPT, UPT, UR4, -0x2, URZ ;  /* 0xfffffffe04047890 */ /* 0x000fe2000fffe0ff */
[----:B------:R-:W-:-:S11]  /*0170*/  IMAD.MOV.U32 R3, RZ, RZ, RZ ;  /* 0x000000ffff037224 */ /* 0x000fd600078e00ff */
.L_x_11:
[----:B------:R-:W0:Y:S02]  /*0180*/  LDCU UR5, c[0x0][0x390] ;  /* 0x00007200ff0577ac */ /* 0x000e240008000800 */
[----:B0-----:R-:W-:-:S05]  /*0190*/  MOV R0, UR5 ;  /* 0x0000000500007c02 */ /* 0x001fca0008000f00 */
[----:B------:R-:W-:-:S04]  /*01a0*/  IMAD R14, R2, R0, RZ ;  /* 0x00000000020e7224 */ /* 0x000fc800078e02ff */
[----:B------:R-:W-:-:S05]  /*01b0*/  IMAD.WIDE R12, R14, 0x4, R8 ;  /* 0x000000040e0c7825 */ /* 0x000fca00078e0208 */
[----:B------:R-:W2:Y:S01]  /*01c0*/  LDG.E R4, desc[UR8][R12.64] ;  /* 0x000000080c047981 */ /* 0x000ea2000c1e1900 */
[----:B------:R-:W-:Y:S01]  /*01d0*/  BSSY.RECONVERGENT B0, `(.L_x_1) ;  /* 0x000006e000007945 */ /* 0x000fe20003800200 */
[----:B------:R-:W-:Y:S01]  /*01e0*/  SHF.R.S32.HI R15, RZ, 0x1f, R14 ;  /* 0x0000001fff0f7819 */ /* 0x000fe2000001140e */
[----:B------:R-:W-:Y:S01]  /*01f0*/  IMAD.MOV.U32 R5, RZ, RZ, R2 ;  /* 0x000000ffff057224 */ /* 0x000fe200078e0002 */
[----:B--2--5:R-:W-:-:S13]  /*0200*/  FSETP.GEU.AND P0, PT, R4, R19, PT ;  /* 0x000000130400720b */ /* 0x024fda0003f0e000 */
[----:B------:R-:W-:Y:S05]  /*0210*/  @P0 BRA `(.L_x_2) ;  /* 0x0000000400a40947 */ /* 0x000fea0003800000 */
[C---:B------:R-:W-:Y:S01]  /*0220*/  ISETP.GE.U32.AND P0, PT, R2.reuse, 0x2, PT ;  /* 0x000000020200780c */ /* 0x040fe20003f06070 */
[----:B------:R-:W-:-:S05]  /*0230*/  VIADD R22, R2, 0xffffffff ;  /* 0xffffffff02167836 */ /* 0x000fca0000000000 */
[----:B------:R-:W-:-:S07]  /*0240*/  MOV R7, R22 ;  /* 0x0000001600077202 */ /* 0x000fce0000000f00 */
[----:B------:R-:W-:Y:S05]  /*0250*/  @!P0 BRA `(.L_x_3) ;  /* 0x0000000000348947 */ /* 0x000fea0003800000 */
[----:B------:R-:W0:Y:S01]  /*0260*/  LDC R0, c[0x0][0x390] ;  /* 0x0000e400ff007b82 */ /* 0x000e220000000800 */
[----:B------:R-:W-:Y:S01]  /*0270*/  BSSY.RECONVERGENT B1, `(.L_x_3) ;  /* 0x000000b000017945 */ /* 0x000fe20003800200 */
[----:B------:R-:W-:-:S07]  /*0280*/  IMAD.MOV.U32 R7, RZ, RZ, RZ ;  /* 0x000000ffff077224 */ /* 0x000fce00078e00ff */
.L_x_5:
[----:B0-----:R-:W-:-:S04]  /*0290*/  IMAD R17, R7, R0, RZ ;  /* 0x0000000007117224 */ /* 0x001fc800078e02ff */
[----:B------:R-:W-:-:S06]  /*02a0*/  IMAD.WIDE R16, R17, 0x4, R8 ;  /* 0x0000000411107825 */ /* 0x000fcc00078e0208 */
[----:B------:R-:W2:Y:S02]  /*02b0*/  LDG.E R17, desc[UR8][R16.64] ;  /* 0x0000000810117981 */ /* 0x000ea4000c1e1900 */
[----:B--2---:R-:W-:-:S13]  /*02c0*/  FSETP.GT.AND P0, PT, R17, R4, PT ;  /* 0x000000041100720b */ /* 0x004fda0003f04000 */
[----:B------:R-:W-:Y:S05]  /*02d0*/  @P0 BRA `(.L_x_4) ;  /* 0x0000000000100947 */ /* 0x000fea0003800000 */
[----:B------:R-:W-:-:S05]  /*02e0*/  VIADD R7, R7, 0x1 ;  /* 0x0000000107077836 */ /* 0x000fca0000000000 */
[----:B------:R-:W-:-:S13]  /*02f0*/  ISETP.NE.AND P0, PT, R7, R3, PT ;  /* 0x000000030700720c */ /* 0x000fda0003f05270 */
[----:B------:R-:W-:Y:S05]  /*0300*/  @P0 BRA `(.L_x_5) ;  /* 0xfffffffc00e00947 */ /* 0x000fea000383ffff */
[----:B------:R-:W-:-:S07]  /*0310*/  MOV R7, R22 ;  /* 0x0000001600077202 */ /* 0x000fce0000000f00 */
.L_x_4:
[----:B------:R-:W-:Y:S05]  /*0320*/  BSYNC.RECONVERGENT B1 ;  /* 0x0000000000017941 */ /* 0x000fea0003800200 */
.L_x_3:
[----:B------:R-:W-:Y:S01]  /*0330*/  ISETP.GT.U32.AND P0, PT, R2, R7, PT ;  /* 0x000000070200720c */ /* 0x000fe20003f04070 */
[----:B------:R-:W-:-:S12]  /*0340*/  BSSY.RECONVERGENT B1, `(.L_x_6) ;  /* 0x0000052000017945 */ /* 0x000fd80003800200 */
[----:B------:R-:W-:Y:S05]  /*0350*/  @!P0 BRA `(.L_x_7) ;  /* 0x0000000400408947 */ /* 0x000fea0003800000 */
[----:B------:R-:W-:Y:S01]  /*0360*/  IMAD.IADD R6, R2, 0x1, -R7 ;  /* 0x0000000102067824 */ /* 0x000fe200078e0a07 */
[----:B------:R-:W-:Y:S01]  /*0370*/  BSSY.RECONVERGENT B2, `(.L_x_8) ;  /* 0x0000021000027945 */ /* 0x000fe20003800200 */
[----:B------:R-:W-:-:S03]  /*0380*/  IMAD.MOV.U32 R28, RZ, RZ, R2 ;  /* 0x000000ffff1c7224 */ /* 0x000fc600078e0002 */
[----:B------:R-:W-:-:S13]  /*0390*/  LOP3.LUT P0, R6, R6, 0x3, RZ, 0xc0, !PT ;  /* 0x0000000306067812 */ /* 0x000fda000780c0ff */
[----:B------:R-:W-:Y:S05]  /*03a0*/  @!P0 BRA `(.L_x_9) ;  /* 0x0000000000748947 */ /* 0x000fea0003800000 */
[----:B------:R-:W-:-:S05]  /*03b0*/  IADD3 R25, PT, PT, R14, -R0, RZ ;  /* 0x800000000e197210 */ /* 0x000fca0007ffe0ff */
[----:B------:R-:W-:-:S05]  /*03c0*/  IMAD.WIDE R16, R25, 0x4, R8 ;  /* 0x0000000419107825 */ /* 0x000fca00078e0208 */
[----:B------:R-:W2:Y:S01]  /*03d0*/  LDG.E R23, desc[UR8][R16.64] ;  /* 0x0000000810177981 */ /* 0x000ea2000c1e1900 */
[----:B------:R-:W-:-:S03]  /*03e0*/  IMAD.WIDE R14, R25, 0x8, R10 ;  /* 0x00000008190e7825 */ /* 0x000fc600078e020a */
[----:B--2---:R0:W-:Y:S04]  /*03f0*/  STG.E desc[UR8][R12.64], R23 ;  /* 0x000000170c007986 */ /* 0x0041e8000c101908 */
[----:B------:R-:W2:Y:S01]  /*0400*/  LDG.E.64 R18, desc[UR8][R14.64] ;  /* 0x000000080e127981 */ /* 0x000ea2000c1e1b00 */
[----:B------:R-:W-:Y:S01]  /*0410*/  IMAD.WIDE R20, R0, 0x8, R14 ;  /* 0x0000000800147825 */ /* 0x000fe200078e020e */
[----:B------:R-:W-:-:S03]  /*0420*/  ISETP.NE.AND P0, PT, R6, 0x1, PT ;  /* 0x000000010600780c */ /* 0x000fc60003f05270 */
[----:B------:R-:W-:Y:S01]  /*0430*/  IMAD.MOV.U32 R28, RZ, RZ, R22 ;  /* 0x000000ffff1c7224 */ /* 0x000fe200078e0016 */
[----:B--2---:R0:W-:Y:S09]  /*0440*/  STG.E.64 desc[UR8][R20.64], R18 ;  /* 0x0000001214007986 */ /* 0x0041f2000c101b08 */
[----:B------:R-:W-:Y:S05]  /*0450*/  @!P0 BRA `(.L_x_9) ;  /* 0x0000000000488947 */ /* 0x000fea0003800000 */
[----:B------:R-:W-:-:S05]  /*0460*/  IADD3 R27, PT, PT, R25, -R0, RZ ;  /* 0x80000000191b7210 */ /* 0x000fca0007ffe0ff */
[----:B0-----:R-:W-:-:S05]  /*0470*/  IMAD.WIDE R18, R27, 0x4, R8 ;  /* 0x000000041b127825 */ /* 0x001fca00078e0208 */
[----:B------:R-:W2:Y:S01]  /*0480*/  LDG.E R25, desc[UR8][R18.64] ;  /* 0x0000000812197981 */ /* 0x000ea2000c1e1900 */
[----:B------:R-:W-:-:S03]  /*0490*/  IMAD.WIDE R20, R27, 0x8, R10 ;  /* 0x000000081b147825 */ /* 0x000fc600078e020a */
[----:B--2---:R1:W-:Y:S04]  /*04a0*/  STG.E desc[UR8][R16.64], R25 ;  /* 0x0000001910007986 */ /* 0x0043e8000c101908 */
[----:B------:R-:W2:Y:S01]  /*04b0*/  LDG.E.64 R22, desc[UR8][R20.64] ;  /* 0x0000000814167981 */ /* 0x000ea2000c1e1b00 */
[----:B------:R-:W-:Y:S01]  /*04c0*/  ISETP.NE.AND P0, PT, R6, 0x2, PT ;  /* 0x000000020600780c */ /* 0x000fe20003f05270 */
[----:B------:R-:W-:Y:S02]  /*04d0*/  VIADD R28, R2, 0xfffffffe ;  /* 0xfffffffe021c7836 */ /* 0x000fe40000000000 */
[----:B--2---:R1:W-:Y:S10]  /*04e0*/  STG.E.64 desc[UR8][R14.64], R22 ;  /* 0x000000160e007986 */ /* 0x0043f4000c101b08 */
[----:B------:R-:W-:Y:S05]  /*04f0*/  @!P0 BRA `(.L_x_9) ;  /* 0x0000000000208947 */ /* 0x000fea0003800000 */
[----:B-1----:R-:W-:-:S05]  /*0500*/  IADD3 R17, PT, PT, R27, -R0, RZ ;  /* 0x800000001b117210 */ /* 0x002fca0007ffe0ff */
[----:B------:R-:W-:-:S06]  /*0510*/  IMAD.WIDE R14, R17, 0x4, R8 ;  /* 0x00000004110e7825 */ /* 0x000fcc00078e0208 */
[----:B------:R-:W2:Y:S01]  /*0520*/  LDG.E R15, desc[UR8][R14.64] ;  /* 0x000000080e0f7981 */ /* 0x000ea2000c1e1900 */
[----:B------:R-:W-:-:S03]  /*0530*/  IMAD.WIDE R16, R17, 0x8, R10 ;  /* 0x0000000811107825 */ /* 0x000fc600078e020a */
[----:B--2---:R2:W-:Y:S04]  /*0540*/  STG.E desc[UR8][R18.64], R15 ;  /* 0x0000000f12007986 */ /* 0x0045e8000c101908 */
[----:B------:R-:W3:Y:S01]  /*0550*/  LDG.E.64 R16, desc[UR8][R16.64] ;  /* 0x0000000810107981 */ /* 0x000ee2000c1e1b00 */
[----:B------:R-:W-:-:S03]  /*0560*/  VIADD R28, R2, 0xfffffffd ;  /* 0xfffffffd021c7836 */ /* 0x000fc60000000000 */
[----:B---3--:R2:W-:Y:S04]  /*0570*/  STG.E.64 desc[UR8][R20.64], R16 ;  /* 0x0000001014007986 */ /* 0x0085e8000c101b08 */
.L_x_9:
[----:B------:R-:W-:Y:S05]  /*0580*/  BSYNC.RECONVERGENT B2 ;  /* 0x0000000000027941 */ /* 0x000fea0003800200 */
.L_x_8:
[----:B------:R-:W-:-:S04]  /*0590*/  IADD3 R6, PT, PT, -R7, R3, RZ ;  /* 0x0000000307067210 */ /* 0x000fc80007ffe1ff */
[----:B------:R-:W-:-:S13]  /*05a0*/  ISETP.GE.U32.AND P0, PT, R6, 0x3, PT ;  /* 0x000000030600780c */ /* 0x000fda0003f06070 */
[----:B------:R-:W-:Y:S05]  /*05b0*/  @!P0 BRA `(.L_x_7) ;  /* 0x0000000000a88947 */ /* 0x000fea0003800000 */
[C---:B-1----:R-:W-:Y:S01]  /*05c0*/  IADD3 R25, PT, PT, R28.reuse, -0x4, RZ ;  /* 0xfffffffc1c197810 */ /* 0x042fe20007ffe0ff */
[C---:B--2---:R-:W-:Y:S01]  /*05d0*/  VIADD R15, R28.reuse, 0xfffffffd ;  /* 0xfffffffd1c0f7836 */ /* 0x044fe20000000000 */
[C---:B------:R-:W-:Y:S01]  /*05e0*/  IADD3 R17, PT, PT, R28.reuse, -0x1, RZ ;  /* 0xffffffff1c117810 */ /* 0x040fe20007ffe0ff */
[----:B------:R-:W-:Y:S02]  /*05f0*/  VIADD R29, R28, 0xfffffffe ;  /* 0xfffffffe1c1d7836 */ /* 0x000fe40000000000 */
[-C--:B------:R-:W-:Y:S02]  /*0600*/  IMAD R6, R15, R0.reuse, RZ ;  /* 0x000000000f067224 */ /* 0x080fe400078e02ff */
[-C--:B------:R-:W-:Y:S02]  /*0610*/  IMAD R25, R25, R0.reuse, RZ ;  /* 0x0000000019197224 */ /* 0x080fe400078e02ff */
[-C--:B------:R-:W-:Y:S02]  /*0620*/  IMAD R29, R29, R0.reuse, RZ ;  /* 0x000000001d1d7224 */ /* 0x080fe400078e02ff */
[----:B------:R-:W-:-:S07]  /*0630*/  IMAD R24, R17, R0, RZ ;  /* 0x0000000011187224 */ /* 0x000fce00078e02ff */
.L_x_10:
[----:B------:R-:W-:-:S05]  /*0640*/  IMAD.WIDE R16, R24, 0x4, R8 ;  /* 0x0000000418107825 */ /* 0x000fca00078e0208 */
[----:B0-----:R-:W2:Y:S01]  /*0650*/  LDG.E R23, desc[UR8][R16.64] ;  /* 0x0000000810177981 */ /* 0x001ea2000c1e1900 */
[----:B------:R-:W-:-:S04]  /*0660*/  IMAD.WIDE R20, R0, 0x4, R16 ;  /* 0x0000000400147825 */ /* 0x000fc800078e0210 */
[----:B---3--:R-:W-:Y:S01]  /*0670*/  IMAD.WIDE R14, R24, 0x8, R10 ;  /* 0x00000008180e7825 */ /* 0x008fe200078e020a */
[----:B--2---:R0:W-:Y:S04]  /*0680*/  STG.E desc[UR8][R20.64], R23 ;  /* 0x0000001714007986 */ /* 0x0041e8000c101908 */
[----:B------:R-:W2:Y:S01]  /*0690*/  LDG.E.64 R18, desc[UR8][R14.64] ;  /* 0x000000080e127981 */ /* 0x000ea2000c1e1b00 */
[----:B0-----:R-:W-:-:S04]  /*06a0*/  IMAD.WIDE R22, R0, 0x8, R14 ;  /* 0x0000000800167825 */ /* 0x001fc800078e020e */
[C---:B------:R-:W-:Y:S01]  /*06b0*/  IMAD.WIDE R20, R29.reuse, 0x4, R8 ;  /* 0x000000041d147825 */ /* 0x040fe200078e0208 */
[----:B--2---:R0:W-:Y:S04]  /*06c0*/  STG.E.64 desc[UR8][R22.64], R18 ;  /* 0x0000001216007986 */ /* 0x0041e8000c101b08 */
[----:B------:R-:W2:Y:S01]  /*06d0*/  LDG.E R27, desc[UR8][R20.64] ;  /* 0x00000008141b7981 */ /* 0x000ea2000c1e1900 */
[----:B0-----:R-:W-:-:S03]  /*06e0*/  IMAD.WIDE R18, R29, 0x8, R10 ;  /* 0x000000081d127825 */ /* 0x001fc600078e020a */
[----:B--2---:R0:W-:Y:S04]  /*06f0*/  STG.E desc[UR8][R16.64], R27 ;  /* 0x0000001b10007986 */ /* 0x0041e8000c101908 */
[----:B0-----:R-:W2:Y:S01]  /*0700*/  LDG.E.64 R26, desc[UR8][R18.64] ;  /* 0x00000008121a7981 */ /* 0x001ea2000c1e1b00 */
[----:B------:R-:W-:-:S03]  /*0710*/  IMAD.WIDE R16, R6, 0x4, R8 ;  /* 0x0000000406107825 */ /* 0x000fc600078e0208 */
[----:B--2---:R0:W-:Y:S04]  /*0720*/  STG.E.64 desc[UR8][R14.64], R26 ;  /* 0x0000001a0e007986 */ /* 0x0041e8000c101b08 */
[----:B0-----:R-:W2:Y:S01]  /*0730*/  LDG.E R26, desc[UR8][R16.64] ;  /* 0x00000008101a7981 */ /* 0x001ea2000c1e1900 */
[----:B------:R-:W-:-:S03]  /*0740*/  IMAD.WIDE R14, R6, 0x8, R10 ;  /* 0x00000008060e7825 */ /* 0x000fc600078e020a */
[----:B--2---:R-:W-:Y:S04]  /*0750*/  STG.E desc[UR8][R20.64], R26 ;  /* 0x0000001a14007986 */ /* 0x004fe8000c101908 */
[----:B------:R-:W2:Y:S04]  /*0760*/  LDG.E.64 R22, desc[UR8][R14.64] ;  /* 0x000000080e167981 */ /* 0x000ea8000c1e1b00 */
[----:B--2---:R0:W-:Y:S02]  /*0770*/  STG.E.64 desc[UR8][R18.64], R22 ;  /* 0x0000001612007986 */ /* 0x0041e4000c101b08 */
[----:B0-----:R-:W-:-:S06]  /*0780*/  IMAD.WIDE R22, R25, 0x4, R8 ;  /* 0x0000000419167825 */ /* 0x001fcc00078e0208 */
[----:B------:R-:W2:Y:S01]  /*0790*/  LDG.E R23, desc[UR8][R22.64] ;  /* 0x0000000816177981 */ /* 0x000ea2000c1e1900 */
[----:B------:R-:W-:-:S03]  /*07a0*/  IMAD.WIDE R20, R25, 0x8, R10 ;  /* 0x0000000819147825 */ /* 0x000fc600078e020a */
[----:B--2---:R0:W-:Y:S04]  /*07b0*/  STG.E desc[UR8][R16.64], R23 ;  /* 0x0000001710007986 */ /* 0x0041e8000c101908 */
[----:B------:R-:W2:Y:S01]  /*07c0*/  LDG.E.64 R26, desc[UR8][R20.64] ;  /* 0x00000008141a7981 */ /* 0x000ea2000c1e1b00 */
[----:B------:R-:W-:-:S05]  /*07d0*/  VIADD R28, R28, 0xfffffffc ;  /* 0xfffffffc1c1c7836 */ /* 0x000fca0000000000 */
[----:B------:R-:W-:Y:S02]  /*07e0*/  ISETP.GT.AND P0, PT, R28, R7, PT ;  /* 0x000000071c00720c */ /* 0x000fe40003f04270 */
[----:B0-----:R-:W-:-:S04]  /*07f0*/  IADD3 R16, PT, PT, -R0, RZ, RZ ;  /* 0x000000ff00107210 */ /* 0x001fc80007ffe1ff */
[C---:B------:R-:W-:Y:S01]  /*0800*/  LEA R25, R16.reuse, R25, 0x2 ;  /* 0x0000001910197211 */ /* 0x040fe200078e10ff */
[C---:B------:R-:W-:Y:S01]  /*0810*/  IMAD R6, R16.reuse, 0x4, R6 ;  /* 0x0000000410067824 */ /* 0x040fe200078e0206 */
[C---:B------:R-:W-:Y:S01]  /*0820*/  LEA R24, R16.reuse, R24, 0x2 ;  /* 0x0000001810187211 */ /* 0x040fe200078e10ff */
[----:B------:R-:W-:Y:S01]  /*0830*/  IMAD R29, R16, 0x4, R29 ;  /* 0x00000004101d7824 */ /* 0x000fe200078e021d */
[----:B--2---:R3:W-:Y:S03]  /*0840*/  STG.E.64 desc[UR8][R14.64], R26 ;  /* 0x0000001a0e007986 */ /* 0x0047e6000c101b08 */
[----:B------:R-:W-:Y:S05]  /*0850*/  @P0 BRA `(.L_x_10) ;  /* 0xfffffffc00780947 */ /* 0x000fea000383ffff */
.L_x_7:
[----:B------:R-:W-:Y:S05]  /*0860*/  BSYNC.RECONVERGENT B1 ;  /* 0x0000000000017941 */ /* 0x000fea0003800200 */
.L_x_6:
[----:B-1-3--:R-:W-:-:S04]  /*0870*/  IMAD R14, R7, R0, RZ ;  /* 0x00000000070e7224 */ /* 0x00afc800078e02ff */
[----:B------:R-:W-:Y:S01]  /*0880*/  IMAD.WIDE R6, R14, 0x4, R8 ;  /* 0x000000040e067825 */ /* 0x000fe200078e0208 */
[----:B--2---:R-:W-:-:S04]  /*0890*/  SHF.R.S32.HI R15, RZ, 0x1f, R14 ;  /* 0x0000001fff0f7819 */ /* 0x004fc8000001140e */
[----:B------:R1:W-:Y:S03]  /*08a0*/  STG.E desc[UR8][R6.64], R4 ;  /* 0x0000000406007986 */ /* 0x0003e6000c101908 */
.L_x_2:
[----:B------:R-:W-:Y:S05]  /*08b0*/  BSYNC.RECONVERGENT B0 ;  /* 0x0000000000007941 */ /* 0x000fea0003800200 */
.L_x_1:
[----:B------:R-:W-:Y:S01]  /*08c0*/  VIADD R2, R2, 0x1 ;  /* 0x0000000102027836 */ /* 0x000fe20000000000 */
[----:B------:R-:W-:Y:S01]  /*08d0*/  LEA R16, P0, R14, R10, 0x3 ;  /* 0x0000000a0e107211 */ /* 0x000fe200078018ff */
[----:B-1----:R-:W-:-:S03]  /*08e0*/  IMAD.MOV.U32 R7, RZ, RZ, RZ ;  /* 0x000000ffff077224 */ /* 0x002fc600078e00ff */
[----:B------:R-:W-:Y:S02]  /*08f0*/  LEA.HI.X R17, R14, R11, R15, 0x3, P0 ;  /* 0x0000000b0e117211 */ /* 0x000fe400000f1c0f */
[----:B------:R-:W-:-:S05]  /*0900*/  MOV R6, R2 ;  /* 0x0000000200067202 */ /* 0x000fca0000000f00 */
[----:B------:R1:W-:Y:S04]  /*0910*/  STG.E.64 desc[UR8][R16.64], R6 ;  /* 0x0000000610007986 */ /* 0x0003e8000c101b08 */
[----:B0-----:R1:W5:Y:S01]  /*0920*/  LDG.E R19, desc[UR8][R12.64] ;  /* 0x000000080c137981 */ /* 0x001362000c1e1900 */
[----:B------:R-:W-:Y:S02]  /*0930*/  ISETP.NE.AND P0, PT, R3, UR4, PT ;  /* 0x0000000403007c0c */ /* 0x000fe4000bf05270 */
[----:B------:R-:W-:-:S11]  /*0940*/  MOV R3, R5 ;  /* 0x0000000500037202 */ /* 0x000fd60000000f00 */
[----:B-1----:R-:W-:Y:S05]  /*0950*/  @P0 BRA `(.L_x_11) ;  /* 0xfffffff800080947 */ /* 0x002fea000383ffff */
.L_x_0:
[----:B0-----:R-:W0:Y:S01]  /*0960*/  LDC R2, c[0x0][0x394] ;  /* 0x0000e500ff027b82 */ /* 0x001e220000000800 */
[----:B------:R-:W0:Y:S02]  /*0970*/  LDCU UR5, c[0x0][0x398] ;  /* 0x00007300ff0577ac */ /* 0x000e240008000800 */
[----:B0-----:R-:W-:-:S13]  /*0980*/  ISETP.LE.AND P0, PT, R2, UR5, PT ;  /* 0x0000000502007c0c */ /* 0x001fda000bf03270 */
[----:B------:R-:W-:Y:S05]  /*0990*/  @P0 EXIT ;  /* 0x000000000000094d */ /* 0x000fea0003800000 */
[----:B------:R-:W-:Y:S02]  /*09a0*/  UISETP.GE.AND UP0, UPT, UR5, 0x2, UPT ;  /* 0x000000020500788c */ /* 0x000fe4000bf06270 */
[----:B------:R-:W-:-:S06]  /*09b0*/  UIADD3 UR7, UPT, UPT, UR5, -0x1, URZ ;  /* 0xffffffff05077890 */ /* 0x000fcc000fffe0ff */
[----:B------:R-:W-:-:S04]  /*09c0*/  IMAD R3, R0, UR7, RZ ;  /* 0x0000000700037c24 */ /* 0x000fc8000f8e02ff */
[----:B------:R-:W-:Y:S01]  /*09d0*/  IMAD.WIDE R6, R3, 0x4, R8 ;  /* 0x0000000403067825 */ /* 0x000fe200078e0208 */
[----:B------:R-:W-:Y:S06]  /*09e0*/  BRA.U !UP0, `(.L_x_12) ;  /* 0x0000000908247547 */ /* 0x000fec000b800000 */
[----:B------:R-:W-:Y:S01]  /*09f0*/  IMAD.IADD R3, R3, 0x1, -R0 ;  /* 0x0000000103037824 */ /* 0x000fe200078e0a00 */
[----:B------:R-:W0:Y:S04]  /*0a00*/  LDCU UR4, c[0x0][0x398] ;  /* 0x00007300ff0477ac */ /* 0x000e280008000800 */
[----:B------:R-:W-:Y:S01]  /*0a10*/  IADD3 R5, PT, PT, R3, -R0, RZ ;  /* 0x8000000003057210 */ /* 0x000fe20007ffe0ff */
[----:B------:R-:W-:-:S04]  /*0a20*/  UIADD3 UR5, UPT, UPT, UR5, -0x2, URZ ;  /* 0xfffffffe05057890 */ /* 0x000fc8000fffe0ff */
[C---:B------:R-:W-:Y:S02]  /*0a30*/  IMAD.IADD R13, R5.reuse, 0x1, -R0 ;  /* 0x00000001050d7824 */ /* 0x040fe400078e0a00 */
[----:B------:R-:W-:-:S04]  /*0a40*/  IMAD.WIDE R16, R5, 0x8, R10 ;  /* 0x0000000805107825 */ /* 0x000fc800078e020a */
[----:B------:R-:W-:-:S04]  /*0a50*/  IMAD.WIDE R14, R13, 0x4, R8 ;  /* 0x000000040d0e7825 */ /* 0x000fc800078e0208 */
[----:B0-----:R-:W-:-:S07]  /*0a60*/  IMAD.WIDE R12, R13, 0x8, R10 ;  /* 0x000000080d0c7825 */ /* 0x001fce00078e020a */
.L_x_23:
[----:B------:R-:W0:Y:S01]  /*0a70*/  LDC R21, c[0x0][0x390] ;  /* 0x0000e400ff157b82 */ /* 0x000e220000000800 */
[----:B------:R-:W1:Y:S01]  /*0a80*/  LDCU UR10, c[0x0][0x390] ;  /* 0x00007200ff0a77ac */ /* 0x000e620008000800 */
[----:B0-----:R-:W-:-:S04]  /*0a90*/  IMAD R21, R21, UR4, RZ ;  /* 0x0000000415157c24 */ /* 0x001fc8000f8e02ff */
[----:B------:R-:W-:-:S05]  /*0aa0*/  IMAD.WIDE R20, R21, 0x4, R8 ;  /* 0x0000000415147825 */ /* 0x000fca00078e0208 */
[----:B------:R-:W2:Y:S01]  /*0ab0*/  LDG.E R0, desc[UR8][R20.64] ;  /* 0x0000000814007981 */ /* 0x000ea2000c1e1900 */
[----:B------:R-:W-:Y:S01]  /*0ac0*/  BSSY.RECONVERGENT B0, `(.L_x_13) ;  /* 0x0000075000007945 */ /* 0x000fe20003800200 */
[----:B--2--5:R-:W-:-:S13]  /*0ad0*/  FSETP.GEU.AND P0, PT, R0, R19, PT ;  /* 0x000000130000720b */ /* 0x024fda0003f0e000 */
[----:B-1----:R-:W-:Y:S05]  /*0ae0*/  @P0 BRA `(.L_x_14) ;  /* 0x0000000400c80947 */ /* 0x002fea0003800000 */
[----:B------:R-:W2:Y:S01]  /*0af0*/  LDG.E R19, desc[UR8][R8.64] ;  /* 0x0000000808137981 */ /* 0x000ea2000c1e1900 */
[----:B------:R-:W-:Y:S01]  /*0b00*/  BSSY.RECONVERGENT B1, `(.L_x_15) ;  /* 0x000000f000017945 */ /* 0x000fe20003800200 */
[----:B------:R-:W-:Y:S01]  /*0b10*/  HFMA2 R2, -RZ, RZ, 0, 0 ;  /* 0x00000000ff027431 */ /* 0x000fe200000001ff */
[----:B--2---:R-:W-:-:S13]  /*0b20*/  FSETP.GT.AND P0, PT, R19, R0, PT ;  /* 0x000000001300720b */ /* 0x004fda0003f04000 */
[----:B------:R-:W-:Y:S05]  /*0b30*/  @P0 BRA `(.L_x_16) ;  /* 0x00000000002c0947 */ /* 0x000fea0003800000 */
[----:B------:R-:W-:-:S07]  /*0b40*/  IMAD.MOV.U32 R2, RZ, RZ, RZ ;  /* 0x000000ffff027224 */ /* 0x000fce00078e00ff */
.L_x_17:
[----:B------:R-:W-:Y:S01]  /*0b50*/  IADD3 R4, PT, PT, R2, 0x1, RZ ;  /* 0x0000000102047810 */ /* 0x000fe20007ffe0ff */
[----:B------:R-:W-:-:S03]  /*0b60*/  IMAD.U32 R2, RZ, RZ, UR7 ;  /* 0x00000007ff027e24 */ /* 0x000fc6000f8e00ff */
[----:B------:R-:W-:-:S13]  /*0b70*/  ISETP.NE.AND P0, PT, R4, UR7, PT ;  /* 0x0000000704007c0c */ /* 0x000fda000bf05270 */
[----:B------:R-:W-:Y:S05]  /*0b80*/  @!P0 BRA `(.L_x_16) ;  /* 0x0000000000188947 */ /* 0x000fea0003800000 */
[----:B------:R-:W-:-:S05]  /*0b90*/  MOV R2, R4 ;  /* 0x0000000400027202 */ /* 0x000fca0000000f00 */
[----:B------:R-:W-:-:S04]  /*0ba0*/  IMAD R19, R2, UR10, RZ ;  /* 0x0000000a02137c24 */ /* 0x000fc8000f8e02ff */
[----:B------:R-:W-:-:S06]  /*0bb0*/  IMAD.WIDE R18, R19, 0x4, R8 ;  /* 0x0000000413127825 */ /* 0x000fcc00078e0208 */
[----:B------:R-:W2:Y:S02]  /*0bc0*/  LDG.E R19, desc[UR8][R18.64] ;  /* 0x0000000812137981 */ /* 0x000ea4000c1e1900 */
[----:B--2---:R-:W-:-:S13]  /*0bd0*/  FSETP.GT.AND P0, PT, R19, R0, PT ;  /* 0x000000001300720b */ /* 0x004fda0003f04000 */
[----:B------:R-:W-:Y:S05]  /*0be0*/  @!P0 BRA `(.L_x_17) ;  /* 0xfffffffc00d88947 */ /* 0x000fea000383ffff */
.L_x_16:
[----:B------:R-:W-:Y:S05]  /*0bf0*/  BSYNC.RECONVERGENT B1 ;  /* 0x0000000000017941 */ /* 0x000fea0003800200 */
.L_x_15:
[----:B------:R-:W-:Y:S01]  /*0c00*/  ISETP.LT.AND P0, PT, R2, UR7, PT ;  /* 0x0000000702007c0c */ /* 0x000fe2000bf01270 */
[----:B------:R-:W-:-:S12]  /*0c10*/  BSSY.RECONVERGENT B1, `(.L_x_18) ;  /* 0x0000055000017945 */ /* 0x000fd80003800200 */
[----:B------:R-:W-:Y:S05]  /*0c20*/  @!P0 BRA `(.L_x_19) ;  /* 0x00000004004c8947 */ /* 0x000fea0003800000 */
[----:B------:R-:W0:Y:S01]  /*0c30*/  LDC R4, c[0x0][0x398] ;  /* 0x0000e600ff047b82 */ /* 0x000e220000000800 */
[----:B------:R-:W-:Y:S01]  /*0c40*/  LOP3.LUT R19, RZ, R2, RZ, 0x33, !PT ;  /* 0x00000002ff137212 */ /* 0x000fe200078e33ff */
[----:B------:R-:W1:Y:S01]  /*0c50*/  LDCU UR6, c[0x0][0x398] ;  /* 0x00007300ff0677ac */ /* 0x000e620008000800 */
[----:B------:R-:W-:Y:S01]  /*0c60*/  BSSY.RECONVERGENT B2, `(.L_x_20) ;  /* 0x0000022000027945 */ /* 0x000fe20003800200 */
[----:B------:R-:W-:Y:S01]  /*0c70*/  MOV R27, UR7 ;  /* 0x00000007001b7c02 */ /* 0x000fe20008000f00 */
[----:B-1----:R-:W-:Y:S02]  /*0c80*/  IMAD.U32 R28, RZ, RZ, UR6 ;  /* 0x00000006ff1c7e24 */ /* 0x002fe4000f8e00ff */
[----:B0-----:R-:W-:-:S05]  /*0c90*/  IMAD.IADD R19, R19, 0x1, R4 ;  /* 0x0000000113137824 */ /* 0x001fca00078e0204 */
[----:B------:R-:W-:-:S13]  /*0ca0*/  LOP3.LUT P0, R26, R19, 0x3, RZ, 0xc0, !PT ;  /* 0x00000003131a7812 */ /* 0x000fda000780c0ff */
[----:B------:R-:W-:Y:S05]  /*0cb0*/  @!P0 BRA `(.L_x_21) ;  /* 0x0000000000708947 */ /* 0x000fea0003800000 */
[C---:B------:R-:W-:Y:S01]  /*0cc0*/  IMAD.WIDE R18, R3.reuse, 0x4, R8 ;  /* 0x0000000403127825 */ /* 0x040fe200078e0208 */
[----:B------:R-:W0:Y:S04]  /*0cd0*/  LDC R25, c[0x0][0x390] ;  /* 0x0000e400ff197b82 */ /* 0x000e280000000800 */
[----:B------:R-:W2:Y:S01]  /*0ce0*/  LDG.E R29, desc[UR8][R18.64] ;  /* 0x00000008121d7981 */ /* 0x000ea2000c1e1900 */
[----:B------:R-:W-:-:S03]  /*0cf0*/  IMAD.WIDE R20, R3, 0x8, R10 ;  /* 0x0000000803147825 */ /* 0x000fc600078e020a */
[----:B--2---:R1:W-:Y:S04]  /*0d00*/  STG.E desc[UR8][R6.64], R29 ;  /* 0x0000001d06007986 */ /* 0x0043e8000c101908 */
[----:B------:R-:W2:Y:S01]  /*0d10*/  LDG.E.64 R22, desc[UR8][R20.64] ;  /* 0x0000000814167981 */ /* 0x000ea2000c1e1b00 */
[----:B0-----:R-:W-:Y:S01]  /*0d20*/  IMAD.WIDE R24, R25, 0x8, R20 ;  /* 0x0000000819187825 */ /* 0x001fe200078e0214 */
[----:B------:R-:W-:Y:S02]  /*0d30*/  ISETP.NE.AND P0, PT, R26, 0x1, PT ;  /* 0x000000011a00780c */ /* 0x000fe40003f05270 */
[----:B------:R-:W-:Y:S01]  /*0d40*/  MOV R27, UR5 ;  /* 0x00000005001b7c02 */ /* 0x000fe20008000f00 */
[----:B------:R-:W-:Y:S01]  /*0d50*/  IMAD.U32 R28, RZ, RZ, UR7 ;  /* 0x00000007ff1c7e24 */ /* 0x000fe2000f8e00ff */
[----:B--2---:R1:W-:Y:S09]  /*0d60*/  STG.E.64 desc[UR8][R24.64], R22 ;  /* 0x0000001618007986 */ /* 0x0043f2000c101b08 */
[----:B------:R-:W-:Y:S05]  /*0d70*/  @!P0 BRA `(.L_x_21) ;  /* 0x0000000000408947 */ /* 0x000fea0003800000 */
[----:B-1----:R-:W-:-:S05]  /*0d80*/  IMAD.WIDE R22, R5, 0x4, R8 ;  /* 0x0000000405167825 */ /* 0x002fca00078e0208 */
[----:B------:R-:W2:Y:S04]  /*0d90*/  LDG.E R29, desc[UR8][R22.64] ;  /* 0x00000008161d7981 */ /* 0x000ea8000c1e1900 */
[----:B--2---:R0:W-:Y:S04]  /*0da0*/  STG.E desc[UR8][R18.64], R29 ;  /* 0x0000001d12007986 */ /* 0x0041e8000c101908 */
[----:B------:R-:W2:Y:S01]  /*0db0*/  LDG.E.64 R24, desc[UR8][R16.64] ;  /* 0x0000000810187981 */ /* 0x000ea2000c1e1b00 */
[----:B------:R-:W-:Y:S01]  /*0dc0*/  ISETP.NE.AND P0, PT, R26, 0x2, PT ;  /* 0x000000021a00780c */ /* 0x000fe20003f05270 */
[----:B------:R-:W-:Y:S01]  /*0dd0*/  IMAD.U32 R28, RZ, RZ, UR5 ;  /* 0x00000005ff1c7e24 */ /* 0x000fe2000f8e00ff */
[----:B------:R-:W-:-:S04]  /*0de0*/  IADD3 R26, PT, PT, R4, -0x3, RZ ;  /* 0xfffffffd041a7810 */ /* 0x000fc80007ffe0ff */
[----:B------:R-:W-:Y:S01]  /*0df0*/  MOV R27, R26 ;  /* 0x0000001a001b7202 */ /* 0x000fe20000000f00 */
[----:B--2---:R0:W-:Y:S06]  /*0e00*/  STG.E.64 desc[UR8][R20.64], R24 ;  /* 0x0000001814007986 */ /* 0x0041ec000c101b08 */
[----:B------:R-:W-:Y:S05]  /*0e10*/  @!P0 BRA `(.L_x_21) ;  /* 0x0000000000188947 */ /* 0x000fea0003800000 */
[----:B0-----:R-:W2:Y:S04]  /*0e20*/  LDG.E R21, desc[UR8][R14.64] ;  /* 0x000000080e157981 */ /* 0x001ea8000c1e1900 */
[----:B--2---:R2:W-:Y:S04]  /*0e30*/  STG.E desc[UR8][R22.64], R21 ;  /* 0x0000001516007986 */ /* 0x0045e8000c101908 */
[----:B------:R-:W3:Y:S01]  /*0e40*/  LDG.E.64 R18, desc[UR8][R12.64] ;  /* 0x000000080c127981 */ /* 0x000ee2000c1e1b00 */
[----:B------:R-:W-:Y:S01]  /*0e50*/  VIADD R27, R4, 0xfffffffc ;  /* 0xfffffffc041b7836 */ /* 0x000fe20000000000 */
[----:B------:R-:W-:-:S02]  /*0e60*/  MOV R28, R26 ;  /* 0x0000001a001c7202 */ /* 0x000fc40000000f00 */
[----:B---3--:R2:W-:Y:S05]  /*0e70*/  STG.E.64 desc[UR8][R16.64], R18 ;  /* 0x0000001210007986 */ /* 0x0085ea000c101b08 */
.L_x_21:
[----:B------:R-:W-:Y:S05]  /*0e80*/  BSYNC.RECONVERGENT B2 ;  /* 0x0000000000027941 */ /* 0x000fea0003800200 */
.L_x_20:
[----:B------:R-:W-:-:S04]  /*0e90*/  IADD3 R4, PT, PT, -R2, UR5, RZ ;  /* 0x0000000502047c10 */ /* 0x000fc8000fffe1ff */
[----:B------:R-:W-:-:S13]  /*0ea0*/  ISETP.GE.U32.AND P0, PT, R4, 0x3, PT ;  /* 0x000000030400780c */ /* 0x000fda0003f06070 */
[----:B------:R-:W-:Y:S05]  /*0eb0*/  @!P0 BRA `(.L_x_19) ;  /* 0x0000000000a88947 */ /* 0x000fea0003800000 */
.L_x_22:
[----:B------:R-:W1:Y:S01]  /*0ec0*/  LDC R4, c[0x0][0x390] ;  /* 0x0000e400ff047b82 */ /* 0x000e620000000800 */
[----:B0-23--:R-:W-:-:S04]  /*0ed0*/  VIADD R19, R28, 0xfffffffe ;  /* 0xfffffffe1c137836 */ /* 0x00dfc80000000000 */
[----:B-1----:R-:W-:-:S04]  /*0ee0*/  IMAD R23, R19, R4, RZ ;  /* 0x0000000413177224 */ /* 0x002fc800078e02ff */
[----:B------:R-:W-:-:S05]  /*0ef0*/  IMAD.WIDE R28, R23, 0x4, R8 ;  /* 0x00000004171c7825 */ /* 0x000fca00078e0208 */
[----:B------:R-:W2:Y:S01]  /*0f00*/  LDG.E R24, desc[UR8][R28.64] ;  /* 0x000000081c187981 */ /* 0x000ea2000c1e1900 */
[----:B------:R-:W-:Y:S02]  /*0f10*/  IMAD R21, R27, R4, RZ ;  /* 0x000000041b157224 */ /* 0x000fe400078e02ff */
[----:B------:R-:W-:-:S04]  /*0f20*/  IMAD.WIDE R22, R23, 0x8, R10 ;  /* 0x0000000817167825 */ /* 0x000fc800078e020a */
[----:B------:R-:W-:Y:S01]  /*0f30*/  IMAD.WIDE R18, R21, 0x4, R8 ;  /* 0x0000000415127825 */ /* 0x000fe200078e0208 */
[----:B------:R-:W-:-:S04]  /*0f40*/  IADD3 R25, PT, PT, R27, -0x2, RZ ;  /* 0xfffffffe1b197810 */ /* 0x000fc80007ffe0ff */
[----:B--2---:R0:W-:Y:S04]  /*0f50*/  STG.E desc[UR8][R18.64], R24 ;  /* 0x0000001812007986 */ /* 0x0041e8000c101908 */
[----:B------:R-:W2:Y:S01]  /*0f60*/  LDG.E.64 R22, desc[UR8][R22.64] ;  /* 0x0000000816167981 */ /* 0x000ea2000c1e1b00 */
[----:B------:R-:W-:Y:S02]  /*0f70*/  IMAD R25, R25, R4, RZ ;  /* 0x0000000419197224 */ /* 0x000fe400078e02ff */
[----:B------:R-:W-:-:S04]  /*0f80*/  IMAD.WIDE R20, R21, 0x8, R10 ;  /* 0x0000000815147825 */ /* 0x000fc800078e020a */
[----:B0-----:R-:W-:Y:S01]  /*0f90*/  IMAD.WIDE R18, R25, 0x4, R8 ;  /* 0x0000000419127825 */ /* 0x001fe200078e0208 */
[----:B--2---:R0:W-:Y:S04]  /*0fa0*/  STG.E.64 desc[UR8][R20.64], R22 ;  /* 0x0000001614007986 */ /* 0x0041e8000c101b08 */
[----:B------:R-:W2:Y:S01]  /*0fb0*/  LDG.E R26, desc[UR8][R18.64] ;  /* 0x00000008121a7981 */ /* 0x000ea2000c1e1900 */
[----:B------:R-:W-:-:S04]  /*0fc0*/  IMAD.WIDE R28, R4, 0x4, R18 ;  /* 0x00000004041c7825 */ /* 0x000fc800078e0212 */
[C---:B0-----:R-:W-:Y:S01]  /*0fd0*/  IMAD.WIDE R20, R25.reuse, 0x8, R10 ;  /* 0x0000000819147825 */ /* 0x041fe200078e020a */
[----:B--2---:R0:W-:Y:S04]  /*0fe0*/  STG.E desc[UR8][R28.64], R26 ;  /* 0x0000001a1c007986 */ /* 0x0041e8000c101908 */
[----:B------:R-:W2:Y:S01]  /*0ff0*/  LDG.E.64 R22, desc[UR8][R20.64] ;  /* 0x0000000814167981 */ /* 0x000ea2000c1e1b00 */
[----:B------:R-:W-:Y:S01]  /*1000*/  IADD3 R24, PT, PT, -R4, RZ, RZ ;  /* 0x000000ff04187210 */ /* 0x000fe20007ffe1ff */
[----:B------:R-:W-:-:S04]  /*1010*/  IMAD.IADD R25, R25, 0x1, R4 ;  /* 0x0000000119197824 */ /* 0x000fc800078e0204 */
[----:B0-----:R-:W-:Y:S02]  /*1020*/  IMAD R26, R24, 0x2, R25 ;  /* 0x00000002181a7824 */ /* 0x001fe400078e0219 */
[----:B------:R-:W-:-:S05]  /*1030*/  IMAD.WIDE R24, R4, 0x8, R20 ;  /* 0x0000000804187825 */ /* 0x000fca00078e0214 */
[----:B--2---:R0:W-:Y:S02]  /*1040*/  STG.E.64 desc[UR8][R24.64], R22 ;  /* 0x0000001618007986 */ /* 0x0041e4000c101b08 */
[----:B0-----:R-:W-:-:S05]  /*1050*/  IMAD.WIDE R22, R26, 0x4, R8 ;  /* 0x000000041a167825 */ /* 0x001fca00078e0208 */
[----:B------:R-:W2:Y:S01]  /*1060*/  LDG.E R29, desc[UR8][R22.64] ;  /* 0x00000008161d7981 */ /* 0x000ea2000c1e1900 */
[----:B------:R-:W-:-:S03]  /*1070*/  IADD3 R4, PT, PT, R26, -R4, RZ ;  /* 0x800000041a047210 */ /* 0x000fc60007ffe0ff */
[----:B--2---:R0:W-:Y:S02]  /*1080*/  STG.E desc[UR8][R18.64], R29 ;  /* 0x0000001d12007986 */ /* 0x0041e4000c101908 */
[----:B0-----:R-:W-:-:S05]  /*1090*/  IMAD.WIDE R18, R26, 0x8, R10 ;  /* 0x000000081a127825 */ /* 0x001fca00078e020a */
[----:B------:R-:W2:Y:S04]  /*10a0*/  LDG.E.64 R28, desc[UR8][R18.64] ;  /* 0x00000008121c7981 */ /* 0x000ea8000c1e1b00 */
[----:B--2---:R0:W-:Y:S02]  /*10b0*/  STG.E.64 desc[UR8][R20.64], R28 ;  /* 0x0000001c14007986 */ /* 0x0041e4000c101b08 */
[----:B0-----:R-:W-:-:S05]  /*10c0*/  IMAD.WIDE R20, R4, 0x4, R8 ;  /* 0x0000000404147825 */ /* 0x001fca00078e0208 */
[----:B------:R-:W2:Y:S01]  /*10d0*/  LDG.E R26, desc[UR8][R20.64] ;  /* 0x00000008141a7981 */ /* 0x000ea2000c1e1900 */
[----:B------:R-:W-:-:S03]  /*10e0*/  IMAD.WIDE R24, R4, 0x8, R10 ;  /* 0x0000000804187825 */ /* 0x000fc600078e020a */
[----:B--2---:R3:W-:Y:S04]  /*10f0*/  STG.E desc[UR8][R22.64], R26 ;  /* 0x0000001a16007986 */ /* 0x0047e8000c101908 */
[----:B------:R-:W2:Y:S01]  /*1100*/  LDG.E.64 R24, desc[UR8][R24.64] ;  /* 0x0000000818187981 */ /* 0x000ea2000c1e1b00 */
[C---:B------:R-:W-:Y:S01]  /*1110*/  VIADD R28, R27.reuse, 0xfffffffd ;  /* 0xfffffffd1b1c7836 */ /* 0x040fe20000000000 */
[----:B------:R-:W-:-:S04]  /*1120*/  IADD3 R27, PT, PT, R27, -0x4, RZ ;  /* 0xfffffffc1b1b7810 */ /* 0x000fc80007ffe0ff */
[----:B------:R-:W-:Y:S01]  /*1130*/  ISETP.GT.AND P0, PT, R27, R2, PT ;  /* 0x000000021b00720c */ /* 0x000fe20003f04270 */
[----:B--2---:R3:W-:-:S12]  /*1140*/  STG.E.64 desc[UR8][R18.64], R24 ;  /* 0x0000001812007986 */ /* 0x0047d8000c101b08 */
[----:B------:R-:W-:Y:S05]  /*1150*/  @P0 BRA `(.L_x_22) ;  /* 0xfffffffc00580947 */ /* 0x000fea000383ffff */
.L_x_19:
[----:B------:R-:W-:Y:S05]  /*1160*/  BSYNC.RECONVERGENT B1 ;  /* 0x0000000000017941 */ /* 0x000fea0003800200 */
.L_x_18:
[----:B------:R-:W0:Y:S01]  /*1170*/  LDCU UR11, c[0x0][0x390] ;  /* 0x00007200ff0b77ac */ /* 0x000e220008000800 */
[----:B-123--:R-:W-:Y:S01]  /*1180*/  HFMA2 R23, -RZ, RZ, 0, 0 ;  /* 0x00000000ff177431 */ /* 0x00efe200000001ff */
[----:B------:R-:W-:-:S06]  /*1190*/  UIADD3 UR6, UPT, UPT, UR4, 0x1, URZ ;  /* 0x0000000104067890 */ /* 0x000fcc000fffe0ff */
[----:B------:R-:W-:Y:S02]  /*11a0*/  IMAD.U32 R22, RZ, RZ, UR6 ;  /* 0x00000006ff167e24 */ /* 0x000fe4000f8e00ff */
[----:B0-----:R-:W-:-:S04]  /*11b0*/  IMAD R25, R2, UR11, RZ ;  /* 0x0000000b02197c24 */ /* 0x001fc8000f8e02ff */
[----:B------:R-:W-:-:S04]  /*11c0*/  IMAD.WIDE R20, R25, 0x4, R8 ;  /* 0x0000000419147825 */ /* 0x000fc800078e0208 */
[----:B------:R-:W-:Y:S01]  /*11d0*/  IMAD.WIDE R24, R25, 0x8, R10 ;  /* 0x0000000819187825 */ /* 0x000fe200078e020a */
[----:B------:R0:W-:Y:S04]  /*11e0*/  STG.E desc[UR8][R20.64], R0 ;  /* 0x0000000014007986 */ /* 0x0001e8000c101908 */
[----:B------:R0:W-:Y:S04]  /*11f0*/  STG.E.64 desc[UR8][R24.64], R22 ;  /* 0x0000001618007986 */ /* 0x0001e8000c101b08 */
[----:B------:R0:W5:Y:S02]  /*1200*/  LDG.E R19, desc[UR8][R6.64] ;  /* 0x0000000806137981 */ /* 0x000164000c1e1900 */
.L_x_14:
[----:B------:R-:W-:Y:S05]  /*1210*/  BSYNC.RECONVERGENT B0 ;  /* 0x0000000000007941 */ /* 0x000fea0003800200 */
.L_x_13:
[----:B0-----:R-:W0:Y:S01]  /*1220*/  LDC R0, c[0x0][0x394] ;  /* 0x0000e500ff007b82 */ /* 0x001e220000000800 */
[----:B------:R-:W-:-:S06]  /*1230*/  UIADD3 UR6, UPT, UPT, UR4, 0x1, URZ ;  /* 0x0000000104067890 */ /* 0x000fcc000fffe0ff */
[----:B0-----:R-:W-:-:S13]  /*1240*/  ISETP.NE.AND P0, PT, R0, UR6, PT ;  /* 0x0000000600007c0c */ /* 0x001fda000bf05270 */
[----:B------:R-:W-:Y:S05]  /*1250*/  @!P0 EXIT ;  /* 0x000000000000894d */ /* 0x000fea0003800000 */
[----:B------:R-:W-:Y:S01]  /*1260*/  UMOV UR4, UR6 ;  /* 0x0000000600047c82 */ /* 0x000fe20008000000 */
[----:B------:R-:W-:Y:S05]  /*1270*/  BRA `(.L_x_23) ;  /* 0xfffffff400fc7947 */ /* 0x000fea000383ffff */
.L_x_12:
[----:B------:R-:W0:Y:S01]  /*1280*/  LDC R14, c[0x0][0x394] ;  /* 0x0000e500ff0e7b82 */ /* 0x000e220000000800 */
[----:B------:R-:W0:Y:S01]  /*1290*/  LDCU UR6, c[0x0][0x398] ;  /* 0x00007300ff0677ac */ /* 0x000e220008000800 */
[----:B------:R-:W-:Y:S02]  /*12a0*/  VIADD R2, R2, -UR5 ;  /* 0x8000000502027c36 */ /* 0x000fe40008000000 */
[----:B------:R-:W-:Y:S01]  /*12b0*/  IMAD.WIDE R10, R3, 0x8, R10 ;  /* 0x00000008030a7825 */ /* 0x000fe200078e020a */
[----:B------:R-:W1:Y:S02]  /*12c0*/  LDCU UR4, c[0x0][0x398] ;  /* 0x00007300ff0477ac */ /* 0x000e640008000800 */
[----:B------:R-:W-:Y:S02]  /*12d0*/  LOP3.LUT P1, R2, R2, 0x3, RZ, 0xc0, !PT ;  /* 0x0000000302027812 */ /* 0x000fe4000782c0ff */
[----:B0-----:R-:W-:-:S04]  /*12e0*/  IADD3 R4, PT, PT, -R14, UR6, RZ ;  /* 0x000000060e047c10 */ /* 0x001fc8000fffe1ff */
[----:B------:R-:W-:-:S07]  /*12f0*/  ISETP.GT.U32.AND P0, PT, R4, -0x4, PT ;  /* 0xfffffffc0400780c */ /* 0x000fce0003f04070 */
[----:B-1----:R-:W-:Y:S06]  /*1300*/  @!P1 BRA `(.L_x_24) ;  /* 0x0000000000509947 */ /* 0x002fec0003800000 */
[----:B------:R-:W-:Y:S01]  /*1310*/  IMAD R13, R0, UR5, RZ ;  /* 0x00000005000d7c24 */ /* 0x000fe2000f8e02ff */
[----:B------:R-:W-:Y:S01]  /*1320*/  IADD3 R12, PT, PT, -R2, RZ, RZ ;  /* 0x000000ff020c7210 */ /* 0x000fe20007ffe1ff */
[----:B------:R-:W0:Y:S01]  /*1330*/  LDCU UR7, c[0x0][0x390] ;  /* 0x00007200ff0777ac */ /* 0x000e220008000800 */
[----:B------:R-:W-:-:S12]  /*1340*/  UIADD3 UR6, UPT, UPT, UR5, 0x1, URZ ;  /* 0x0000000105067890 */ /* 0x000fd8000fffe0ff */
.L_x_25:
[----:B------:R-:W-:-:S06]  /*1350*/  IMAD.WIDE R2, R13, 0x4, R8 ;  /* 0x000000040d027825 */ /* 0x000fcc00078e0208 */
[----:B------:R-:W2:Y:S01]  /*1360*/  LDG.E R2, desc[UR8][R2.64] ;  /* 0x0000000802027981 */ /* 0x000ea2000c1e1900 */
[----:B------:R-:W-:Y:S02]  /*1370*/  USHF.R.S32.HI UR5, URZ, 0x1f, UR6 ;  /* 0x0000001fff057899 */ /* 0x000fe40008011406 */
[----:B------:R-:W-:Y:S02]  /*1380*/  IMAD.U32 R4, RZ, RZ, UR6 ;  /* 0x00000006ff047e24 */ /* 0x000fe4000f8e00ff */
[----:B------:R-:W-:Y:S02]  /*1390*/  VIADD R12, R12, 0x1 ;  /* 0x000000010c0c7836 */ /* 0x000fe40000000000 */
[----:B------:R-:W-:Y:S02]  /*13a0*/  MOV R5, UR5 ;  /* 0x0000000500057c02 */ /* 0x000fe40008000f00 */
[----:B0-----:R-:W-:Y:S01]  /*13b0*/  MOV R0, UR7 ;  /* 0x0000000700007c02 */ /* 0x001fe20008000f00 */
[----:B------:R-:W-:-:S02]  /*13c0*/  UIADD3 UR4, UPT, UPT, UR4, 0x1, URZ ;  /* 0x0000000104047890 */ /* 0x000fc4000fffe0ff */
[----:B------:R-:W-:Y:S02]  /*13d0*/  UIADD3 UR6, UPT, UPT, UR6, 0x1, URZ ;  /* 0x0000000106067890 */ /* 0x000fe4000fffe0ff */
[----:B------:R-:W-:Y:S01]  /*13e0*/  IMAD.IADD R13, R13, 0x1, R0 ;  /* 0x000000010d0d7824 */ /* 0x000fe200078e0200 */
[----:B--2--5:R-:W-:-:S13]  /*13f0*/  FSETP.GEU.AND P1, PT, R2, R19, PT ;  /* 0x000000130200720b */ /* 0x024fda0003f2e000 */
[----:B------:R1:W-:Y:S04]  /*1400*/  @!P1 STG.E desc[UR8][R6.64], R2 ;  /* 0x0000000206009986 */ /* 0x0003e8000c101908 */
[----:B------:R1:W-:Y:S04]  /*1410*/  @!P1 STG.E.64 desc[UR8][R10.64], R4 ;  /* 0x000000040a009986 */ /* 0x0003e8000c101b08 */
[----:B------:R1:W5:Y:S01]  /*1420*/  @!P1 LDG.E R19, desc[UR8][R6.64] ;  /* 0x0000000806139981 */ /* 0x000362000c1e1900 */
[----:B------:R-:W-:-:S13]  /*1430*/  ISETP.NE.AND P1, PT, R12, RZ, PT ;  /* 0x000000ff0c00720c */ /* 0x000fda0003f25270 */
[----:B-1----:R-:W-:Y:S05]  /*1440*/  @P1 BRA `(.L_x_25) ;  /* 0xfffffffc00c01947 */ /* 0x002fea000383ffff */
.L_x_24:
[----:B------:R-:W-:Y:S05]  /*1450*/  @P0 EXIT ;  /* 0x000000000000094d */ /* 0x000fea0003800000 */
[----:B------:R-:W0:Y:S01]  /*1460*/  LDC R2, c[0x0][0x390] ;  /* 0x0000e400ff027b82 */ /* 0x000e220000000800 */
[----:B------:R-:W-:Y:S01]  /*1470*/  IADD3 R3, PT, PT, -R14, UR4, RZ ;  /* 0x000000040e037c10 */ /* 0x000fe2000fffe1ff */
[----:B------:R-:W-:Y:S02]  /*1480*/  UIADD3 UR5, UPT, UPT, UR4, 0x4, URZ ;  /* 0x0000000404057890 */ /* 0x000fe4000fffe0ff */
[----:B------:R-:W-:Y:S01]  /*1490*/  IMAD R5, R0, UR4, RZ ;  /* 0x0000000400057c24 */ /* 0x000fe2000f8e02ff */
[----:B------:R-:W-:Y:S01]  /*14a0*/  UIADD3 UR6, UPT, UPT, UR4, 0x1, URZ ;  /* 0x0000000104067890 */ /* 0x000fe2000fffe0ff */
[----:B------:R-:W-:Y:S02]  /*14b0*/  ISETP.GE.AND P0, PT, R3, RZ, PT ;  /* 0x000000ff0300720c */ /* 0x000fe40003f06270 */
[----:B------:R-:W-:-:S03]  /*14c0*/  MOV R12, UR5 ;  /* 0x00000005000c7c02 */ /* 0x000fc60008000f00 */
[----:B------:R-:W-:-:S08]  /*14d0*/  IMAD.U32 R4, RZ, RZ, UR6 ;  /* 0x00000006ff047e24 */ /* 0x000fd0000f8e00ff */
[----:B------:R-:W-:Y:S05]  /*14e0*/  @P0 BRA `(.L_x_26) ;  /* 0x0000000c006c0947 */ /* 0x000fea0003800000 */
[----:B------:R-:W-:Y:S02]  /*14f0*/  IADD3 R13, PT, PT, -R3, RZ, RZ ;  /* 0x000000ff030d7210 */ /* 0x000fe40007ffe1ff */
[----:B------:R-:W-:Y:S02]  /*1500*/  PLOP3.LUT P0, PT, PT, PT, PT, 0x80, 0x8 ;  /* 0x000000000008781c */ /* 0x000fe40003f0f070 */
[----:B------:R-:W-:-:S13]  /*1510*/  ISETP.GT.AND P1, PT, R13, 0xc, PT ;  /* 0x0000000c0d00780c */ /* 0x000fda0003f24270 */
[----:B------:R-:W-:Y:S05]  /*1520*/  @!P1 BRA `(.L_x_27) ;  /* 0x0000000800309947 */ /* 0x000fea0003800000 */
[----:B------:R-:W-:Y:S01]  /*1530*/  PLOP3.LUT P0, PT, PT, PT, PT, 0x8, 0x80 ;  /* 0x000000000080781c */ /* 0x000fe20003f0e170 */
[----:B------:R-:W1:Y:S01]  /*1540*/  LDCU UR4, c[0x0][0x390] ;  /* 0x00007200ff0477ac */ /* 0x000e620008000800 */
[----:B------:R-:W-:-:S11]  /*1550*/  NOP ;  /* 0x0000000000007918 */ /* 0x000fd60000000000 */
.L_x_28:
[----:B------:R-:W-:-:S05]  /*1560*/  IMAD.WIDE R16, R5, 0x4, R8 ;  /* 0x0000000405107825 */ /* 0x000fca00078e0208 */
[----:B------:R-:W2:Y:S01]  /*1570*/  LDG.E R13, desc[UR8][R16.64] ;  /* 0x00000008100d7981 */ /* 0x000ea2000c1e1900 */
[----:B-1----:R-:W-:-:S04]  /*1580*/  IMAD.U32 R0, RZ, RZ, UR4 ;  /* 0x00000004ff007e24 */ /* 0x002fc8000f8e00ff */
[----:B------:R-:W-:Y:S01]  /*1590*/  IMAD.WIDE R14, R0, 0x4, R16 ;  /* 0x00000004000e7825 */ /* 0x000fe200078e0210 */
[----:B--2--5:R-:W-:-:S13]  /*15a0*/  FSETP.GEU.AND P1, PT, R13, R19, PT ;  /* 0x000000130d00720b */ /* 0x024fda0003f2e000 */
[----:B------:R-:W-:Y:S01]  /*15b0*/  @!P1 SHF.R.S32.HI R21, RZ, 0x1f, R4 ;  /* 0x0000001fff159819 */ /* 0x000fe20000011404 */
[----:B------:R-:W-:Y:S01]  /*15c0*/  @!P1 STG.E desc[UR8][R6.64], R13 ;  /* 0x0000000d06009986 */ /* 0x000fe2000c101908 */
[----:B------:R-:W-:-:S05]  /*15d0*/  @!P1 MOV R20, R4 ;  /* 0x0000000400149202 */ /* 0x000fca0000000f00 */
[----:B------:R1:W-:Y:S04]  /*15e0*/  @!P1 STG.E.64 desc[UR8][R10.64], R20 ;  /* 0x000000140a009986 */ /* 0x0003e8000c101b08 */
[----:B------:R-:W2:Y:S04]  /*15f0*/  @!P1 LDG.E R19, desc[UR8][R6.64] ;  /* 0x0000000806139981 */ /* 0x000ea8000c1e1900 */
[----:B------:R-:W2:Y:S01]  /*1600*/  LDG.E R18, desc[UR8][R14.64] ;  /* 0x000000080e127981 */ /* 0x000ea2000c1e1900 */
[----:B------:R-:W-:Y:S01]  /*1610*/  IMAD.WIDE R16, R0, 0x4, R14 ;  /* 0x0000000400107825 */ /* 0x000fe200078e020e */
[----:B--2---:R-:W-:-:S13]  /*1620*/  FSETP.GEU.AND P1, PT, R18, R19, PT ;  /* 0x000000131200720b */ /* 0x004fda0003f2e000 */
[----:B------:R-:W-:Y:S01]  /*1630*/  @!P1 VIADD R22, R4, 0x1 ;  /* 0x0000000104169836 */ /* 0x000fe20000000000 */
[----:B------:R2:W-:Y:S04]  /*1640*/  @!P1 STG.E desc[UR8][R6.64], R18 ;  /* 0x0000001206009986 */ /* 0x0005e8000c101908 */
[----:B------:R-:W-:-:S05]  /*1650*/  @!P1 SHF.R.S32.HI R23, RZ, 0x1f, R22 ;  /* 0x0000001fff179819 */ /* 0x000fca0000011416 */
[----:B------:R-:W-:Y:S04]  /*1660*/  @!P1 STG.E.64 desc[UR8][R10.64], R22 ;  /* 0x000000160a009986 */ /* 0x000fe8000c101b08 */
[----:B------:R-:W3:Y:S04]  /*1670*/  @!P1 LDG.E R19, desc[UR8][R6.64] ;  /* 0x0000000806139981 */ /* 0x000ee8000c1e1900 */
[----:B------:R-:W3:Y:S01]  /*1680*/  LDG.E R26, desc[UR8][R16.64] ;  /* 0x00000008101a7981 */ /* 0x000ee2000c1e1900 */
[----:B------:R-:W-:Y:S01]  /*1690*/  IMAD.WIDE R24, R0, 0x4, R16 ;  /* 0x0000000400187825 */ /* 0x000fe200078e0210 */
[----:B---3--:R-:W-:-:S13]  /*16a0*/  FSETP.GEU.AND P1, PT, R26, R19, PT ;  /* 0x000000131a00720b */ /* 0x008fda0003f2e000 */
[----:B-1----:R-:W-:Y:S01]  /*16b0*/  @!P1 IADD3 R20, PT, PT, R4, 0x2, RZ ;  /* 0x0000000204149810 */ /* 0x002fe20007ffe0ff */
[----:B------:R-:W-:Y:S03]  /*16c0*/  @!P1 STG.E desc[UR8][R6.64], R26 ;  /* 0x0000001a06009986 */ /* 0x000fe6000c101908 */
[----:B------:R-:W-:-:S05]  /*16d0*/  @!P1 SHF.R.S32.HI R21, RZ, 0x1f, R20 ;  /* 0x0000001fff159819 */ /* 0x000fca0000011414 */
[----:B------:R1:W-:Y:S04]  /*16e0*/  @!P1 STG.E.64 desc[UR8][R10.64], R20 ;  /* 0x000000140a009986 */ /* 0x0003e8000c101b08 */
[----:B------:R-:W3:Y:S04]  /*16f0*/  LDG.E R24, desc[UR8][R24.64] ;  /* 0x0000000818187981 */ /* 0x000ee8000c1e1900 */
[----:B------:R-:W3:Y:S01]  /*1700*/  @!P1 LDG.E R19, desc[UR8][R6.64] ;  /* 0x0000000806139981 */ /* 0x000ee2000c1e1900 */
[----:B------:R-:W-:Y:S01]  /*1710*/  IMAD R5, R0, 0x4, R5 ;  /* 0x0000000400057824 */ /* 0x000fe200078e0205 */
[----:B------:R-:W-:-:S03]  /*1720*/  SHF.R.S32.HI R13, RZ, 0x1f, R12 ;  /* 0x0000001fff0d7819 */ /* 0x000fc6000001140c */
[----:B------:R-:W-:Y:S01]  /*1730*/  IMAD.WIDE R14, R5, 0x4, R8 ;  /* 0x00000004050e7825 */ /* 0x000fe200078e0208 */
[----:B---3--:R-:W-:-:S13]  /*1740*/  FSETP.GEU.AND P1, PT, R24, R19, PT ;  /* 0x000000131800720b */ /* 0x008fda0003f2e000 */
[----:B------:R3:W-:Y:S04]  /*1750*/  @!P1 STG.E desc[UR8][R6.64], R24 ;  /* 0x0000001806009986 */ /* 0x0007e8000c101908 */
[----:B------:R-:W-:Y:S04]  /*1760*/  @!P1 STG.E.64 desc[UR8][R10.64], R12 ;  /* 0x0000000c0a009986 */ /* 0x000fe8000c101b08 */
[----:B------:R-:W4:Y:S04]  /*1770*/  @!P1 LDG.E R19, desc[UR8][R6.64] ;  /* 0x0000000806139981 */ /* 0x000f28000c1e1900 */
[----:B--2---:R-:W4:Y:S01]  /*1780*/  LDG.E R18, desc[UR8][R14.64] ;  /* 0x000000080e127981 */ /* 0x004f22000c1e1900 */
[----:B-1----:R-:W-:Y:S01]  /*1790*/  IADD3 R20, PT, PT, R4, 0x4, RZ ;  /* 0x0000000404147810 */ /* 0x002fe20007ffe0ff */
[----:B------:R-:W-:Y:S01]  /*17a0*/  IMAD.WIDE R16, R0, 0x4, R14 ;  /* 0x0000000400107825 */ /* 0x000fe200078e020e */
[----:B----4-:R-:W-:-:S13]  /*17b0*/  FSETP.GEU.AND P1, PT, R18, R19, PT ;  /* 0x000000131200720b */ /* 0x010fda0003f2e000 */
[----:B------:R-:W-:Y:S01]  /*17c0*/  @!P1 SHF.R.S32.HI R21, RZ, 0x1f, R20 ;  /* 0x0000001fff159819 */ /* 0x000fe20000011414 */
[----:B------:R1:W-:Y:S04]  /*17d0*/  @!P1 STG.E desc[UR8][R6.64], R18 ;  /* 0x0000001206009986 */ /* 0x0003e8000c101908 */
[----:B------:R2:W-:Y:S04]  /*17e0*/  @!P1 STG.E.64 desc[UR8][R10.64], R20 ;  /* 0x000000140a009986 */ /* 0x0005e8000c101b08 */
[----:B------:R-:W4:Y:S04]  /*17f0*/  @!P1 LDG.E R19, desc[UR8][R6.64] ;  /* 0x0000000806139981 */ /* 0x000f28000c1e1900 */
[----:B---3--:R-:W4:Y:S01]  /*1800*/  LDG.E R24, desc[UR8][R16.64] ;  /* 0x0000000810187981 */ /* 0x008f22000c1e1900 */
[----:B------:R-:W-:Y:S01]  /*1810*/  IMAD.WIDE R14, R0, 0x4, R16 ;  /* 0x00000004000e7825 */ /* 0x000fe200078e0210 */
[----:B----4-:R-:W-:-:S13]  /*1820*/  FSETP.GEU.AND P1, PT, R24, R19, PT ;  /* 0x000000131800720b */ /* 0x010fda0003f2e000 */
[----:B------:R-:W-:Y:S01]  /*1830*/  @!P1 VIADD R22, R4, 0x5 ;  /* 0x0000000504169836 */ /* 0x000fe20000000000 */
[----:B------:R3:W-:Y:S04]  /*1840*/  @!P1 STG.E desc[UR8][R6.64], R24 ;  /* 0x0000001806009986 */ /* 0x0007e8000c101908 */
[----:B------:R-:W-:-:S05]  /*1850*/  @!P1 SHF.R.S32.HI R23, RZ, 0x1f, R22 ;  /* 0x0000001fff179819 */ /* 0x000fca0000011416 */
[----:B------:R-:W-:Y:S04]  /*1860*/  @!P1 STG.E.64 desc[UR8][R10.64], R22 ;  /* 0x000000160a009986 */ /* 0x000fe8000c101b08 */
[----:B------:R-:W4:Y:S04]  /*1870*/  @!P1 LDG.E R19, desc[UR8][R6.64] ;  /* 0x0000000806139981 */ /* 0x000f28000c1e1900 */
[----:B-1----:R-:W4:Y:S01]  /*1880*/  LDG.E R18, desc[UR8][R14.64] ;  /* 0x000000080e127981 */ /* 0x002f22000c1e1900 */
[----:B------:R-:W-:Y:S01]  /*1890*/  IMAD.WIDE R16, R0, 0x4, R14 ;  /* 0x0000000400107825 */ /* 0x000fe200078e020e */
[----:B----4-:R-:W-:-:S13]  /*18a0*/  FSETP.GEU.AND P1, PT, R18, R19, PT ;  /* 0x000000131200720b */ /* 0x010fda0003f2e000 */
[----:B--2---:R-:W-:Y:S01]  /*18b0*/  @!P1 IADD3 R20, PT, PT, R4, 0x6, RZ ;  /* 0x0000000604149810 */ /* 0x004fe20007ffe0ff */
[----:B------:R1:W-:Y:S03]  /*18c0*/  @!P1 STG.E desc[UR8][R6.64], R18 ;  /* 0x0000001206009986 */ /* 0x0003e6000c101908 */
[----:B------:R-:W-:-:S05]  /*18d0*/  @!P1 SHF.R.S32.HI R21, RZ, 0x1f, R20 ;  /* 0x0000001fff159819 */ /* 0x000fca0000011414 */
[----:B------:R2:W-:Y:S04]  /*18e0*/  @!P1 STG.E.64 desc[UR8][R10.64], R20 ;  /* 0x000000140a009986 */ /* 0x0005e8000c101b08 */
[----:B------:R-:W4:Y:S04]  /*18f0*/  LDG.E R16, desc[UR8][R16.64] ;  /* 0x0000000810107981 */ /* 0x000f28000c1e1900 */
[----:B------:R-:W4:Y:S01]  /*1900*/  @!P1 LDG.E R19, desc[UR8][R6.64] ;  /* 0x0000000806139981 */ /* 0x000f22000c1e1900 */
[----:B------:R-:W-:Y:S01]  /*1910*/  VIADD R12, R12, 0x4 ;  /* 0x000000040c0c7836 */ /* 0x000fe20000000000 */
[----:B------:R-:W-:-:S04]  /*1920*/  LEA R5, R0, R5, 0x2 ;  /* 0x0000000500057211 */ /* 0x000fc800078e10ff */
[----:B------:R-:W-:Y:S01]  /*1930*/  SHF.R.S32.HI R13, RZ, 0x1f, R12 ;  /* 0x0000001fff0d7819 */ /* 0x000fe2000001140c */
[----:B---3--:R-:W-:Y:S01]  /*1940*/  IMAD.WIDE R24, R5, 0x4, R8 ;  /* 0x0000000405187825 */ /* 0x008fe200078e0208 */
[----:B----4-:R-:W-:-:S13]  /*1950*/  FSETP.GEU.AND P1, PT, R16, R19, PT ;  /* 0x000000131000720b */ /* 0x010fda0003f2e000 */
[----:B------:R3:W-:Y:S04]  /*1960*/  @!P1 STG.E desc[UR8][R6.64], R16 ;  /* 0x0000001006009986 */ /* 0x0007e8000c101908 */
[----:B------:R-:W-:Y:S04]  /*1970*/  @!P1 STG.E.64 desc[UR8][R10.64], R12 ;  /* 0x0000000c0a009986 */ /* 0x000fe8000c101b08 */
[----:B------:R-:W4:Y:S04]  /*1980*/  @!P1 LDG.E R19, desc[UR8][R6.64] ;  /* 0x0000000806139981 */ /* 0x000f28000c1e1900 */
[----:B-1----:R-:W4:Y:S01]  /*1990*/  LDG.E R18, desc[UR8][R24.64] ;  /* 0x0000000818127981 */ /* 0x002f22000c1e1900 */
[----:B--2---:R-:W-:-:S02]  /*19a0*/  VIADD R20, R4, 0x8 ;  /* 0x0000000804147836 */ /* 0x004fc40000000000 */
[----:B------:R-:W-:Y:S01]  /*19b0*/  IMAD.WIDE R14, R0, 0x4, R24 ;  /* 0x00000004000e7825 */ /* 0x000fe200078e0218 */
[----:B----4-:R-:W-:-:S13]  /*19c0*/  FSETP.GEU.AND P1, PT, R18, R19, PT ;  /* 0x000000131200720b */ /* 0x010fda0003f2e000 */
[----:B------:R-:W-:Y:S01]  /*19d0*/  @!P1 SHF.R.S32.HI R21, RZ, 0x1f, R20 ;  /* 0x0000001fff159819 */ /* 0x000fe20000011414 */
[----:B------:R1:W-:Y:S04]  /*19e0*/  @!P1 STG.E desc[UR8][R6.64], R18 ;  /* 0x0000001206009986 */ /* 0x0003e8000c101908 */
[----:B------:R2:W-:Y:S04]  /*19f0*/  @!P1 STG.E.64 desc[UR8][R10.64], R20 ;  /* 0x000000140a009986 */ /* 0x0005e8000c101b08 */
[----:B------:R-:W4:Y:S04]  /*1a00*/  @!P1 LDG.E R19, desc[UR8][R6.64] ;  /* 0x0000000806139981 */ /* 0x000f28000c1e1900 */
[----:B------:R-:W4:Y:S01]  /*1a10*/  LDG.E R26, desc[UR8][R14.64] ;  /* 0x000000080e1a7981 */ /* 0x000f22000c1e1900 */
[----:B---3--:R-:W-:Y:S01]  /*1a20*/  IMAD.WIDE R16, R0, 0x4, R14 ;  /* 0x0000000400107825 */ /* 0x008fe200078e020e */
[----:B----4-:R-:W-:-:S13]  /*1a30*/  FSETP.GEU.AND P1, PT, R26, R19, PT ;  /* 0x000000131a00720b */ /* 0x010fda0003f2e000 */
[----:B------:R-:W-:Y:S01]  /*1a40*/  @!P1 IADD3 R22, PT, PT, R4, 0x9, RZ ;  /* 0x0000000904169810 */ /* 0x000fe20007ffe0ff */
[----:B------:R-:W-:Y:S03]  /*1a50*/  @!P1 STG.E desc[UR8][R6.64], R26 ;  /* 0x0000001a06009986 */ /* 0x000fe6000c101908 */
[----:B------:R-:W-:-:S05]  /*1a60*/  @!P1 SHF.R.S32.HI R23, RZ, 0x1f, R22 ;  /* 0x0000001fff179819 */ /* 0x000fca0000011416 */
[----:B------:R-:W-:Y:S04]  /*1a70*/  @!P1 STG.E.64 desc[UR8][R10.64], R22 ;  /* 0x000000160a009986 */ /* 0x000fe8000c101b08 */
[----:B------:R-:W3:Y:S04]  /*1a80*/  @!P1 LDG.E R19, desc[UR8][R6.64] ;  /* 0x0000000806139981 */ /* 0x000ee8000c1e1900 */
[----:B-1----:R-:W3:Y:S01]  /*1a90*/  LDG.E R18, desc[UR8][R16.64] ;  /* 0x0000000810127981 */ /* 0x002ee2000c1e1900 */
[----:B------:R-:W-:Y:S01]  /*1aa0*/  IMAD.WIDE R14, R0, 0x4, R16 ;  /* 0x00000004000e7825 */ /* 0x000fe200078e0210 */
[----:B---3--:R-:W-:-:S13]  /*1ab0*/  FSETP.GEU.AND P1, PT, R18, R19, PT ;  /* 0x000000131200720b */ /* 0x008fda0003f2e000 */
[----:B--2---:R-:W-:Y:S01]  /*1ac0*/  @!P1 VIADD R20, R4, 0xa ;  /* 0x0000000a04149836 */ /* 0x004fe20000000000 */
[----:B------:R1:W-:Y:S04]  /*1ad0*/  @!P1 STG.E desc[UR8][R6.64], R18 ;  /* 0x0000001206009986 */ /* 0x0003e8000c101908 */
[----:B------:R-:W-:-:S05]  /*1ae0*/  @!P1 SHF.R.S32.HI R21, RZ, 0x1f, R20 ;  /* 0x0000001fff159819 */ /* 0x000fca0000011414 */
[----:B------:R2:W-:Y:S04]  /*1af0*/  @!P1 STG.E.64 desc[UR8][R10.64], R20 ;  /* 0x000000140a009986 */ /* 0x0005e8000c101b08 */
[----:B------:R-:W3:Y:S04]  /*1b00*/  LDG.E R24, desc[UR8][R14.64] ;  /* 0x000000080e187981 */ /* 0x000ee8000c1e1900 */
[----:B------:R-:W3:Y:S01]  /*1b10*/  @!P1 LDG.E R19, desc[UR8][R6.64] ;  /* 0x0000000806139981 */ /* 0x000ee2000c1e1900 */
[----:B------:R-:W-:Y:S01]  /*1b20*/  IADD3 R12, PT, PT, R12, 0x4, RZ ;  /* 0x000000040c0c7810 */ /* 0x000fe20007ffe0ff */
[----:B------:R-:W-:-:S03]  /*1b30*/  IMAD R5, R0, 0x4, R5 ;  /* 0x0000000400057824 */ /* 0x000fc600078e0205 */
[----:B------:R-:W-:Y:S01]  /*1b40*/  SHF.R.S32.HI R13, RZ, 0x1f, R12 ;  /* 0x0000001fff0d7819 */ /* 0x000fe2000001140c */
[----:B------:R-:W-:Y:S01]  /*1b50*/  IMAD.WIDE R16, R5, 0x4, R8 ;  /* 0x0000000405107825 */ /* 0x000fe200078e0208 */
[----:B---3--:R-:W-:-:S13]  /*1b60*/  FSETP.GEU.AND P1, PT, R24, R19, PT ;  /* 0x000000131800720b */ /* 0x008fda0003f2e000 */
[----:B------:R3:W-:Y:S04]  /*1b70*/  @!P1 STG.E desc[UR8][R6.64], R24 ;  /* 0x0000001806009986 */ /* 0x0007e8000c101908 */
[----:B------:R4:W-:Y:S04]  /*1b80*/  @!P1 STG.E.64 desc[UR8][R10.64], R12 ;  /* 0x0000000c0a009986 */ /* 0x0009e8000c101b08 */
[----:B------:R-:W3:Y:S04]  /*1b90*/  @!P1 LDG.E R19, desc[UR8][R6.64] ;  /* 0x0000000806139981 */ /* 0x000ee8000c1e1900 */
[----:B-1----:R-:W3:Y:S01]  /*1ba0*/  LDG.E R18, desc[UR8][R16.64] ;  /* 0x0000000810127981 */ /* 0x002ee2000c1e1900 */
[----:B--2---:R-:W-:Y:S01]  /*1bb0*/  IADD3 R20, PT, PT, R4, 0xc, RZ ;  /* 0x0000000c04147810 */ /* 0x004fe20007ffe0ff */
[----:B------:R-:W-:Y:S01]  /*1bc0*/  IMAD.WIDE R14, R0, 0x4, R16 ;  /* 0x00000004000e7825 */ /* 0x000fe200078e0210 */
[----:B---3--:R-:W-:-:S13]  /*1bd0*/  FSETP.GEU.AND P1, PT, R18, R19, PT ;  /* 0x000000131200720b */ /* 0x008fda0003f2e000 */
[----:B------:R-:W-:Y:S01]  /*1be0*/  @!P1 SHF.R.S32.HI R21, RZ, 0x1f, R20 ;  /* 0x0000001fff159819 */ /* 0x000fe20000011414 */
[----:B------:R-:W-:Y:S04]  /*1bf0*/  @!P1 STG.E desc[UR8][R6.64], R18 ;  /* 0x0000001206009986 */ /* 0x000fe8000c101908 */
[----:B------:R1:W-:Y:S04]  /*1c00*/  @!P1 STG.E.64 desc[UR8][R10.64], R20 ;  /* 0x000000140a009986 */ /* 0x0003e8000c101b08 */
[----:B------:R-:W2:Y:S04]  /*1c10*/  @!P1 LDG.E R19, desc[UR8][R6.64] ;  /* 0x0000000806139981 */ /* 0x000ea8000c1e1900 */
[----:B------:R-:W2:Y:S01]  /*1c20*/  LDG.E R24, desc[UR8][R14.64] ;  /* 0x000000080e187981 */ /* 0x000ea2000c1e1900 */
[----:B------:R-:W-:Y:S01]  /*1c30*/  IMAD.WIDE R16, R0, 0x4, R14 ;  /* 0x0000000400107825 */ /* 0x000fe200078e020e */
[----:B--2---:R-:W-:-:S13]  /*1c40*/  FSETP.GEU.AND P1, PT, R24, R19, PT ;  /* 0x000000131800720b */ /* 0x004fda0003f2e000 */
[----:B------:R-:W-:Y:S01]  /*1c50*/  @!P1 VIADD R22, R4, 0xd ;  /* 0x0000000d04169836 */ /* 0x000fe20000000000 */
[----:B------:R-:W-:Y:S04]  /*1c60*/  @!P1 STG.E desc[UR8][R6.64], R24 ;  /* 0x0000001806009986 */ /* 0x000fe8000c101908 */
[----:B------:R-:W-:-:S05]  /*1c70*/  @!P1 SHF.R.S32.HI R23, RZ, 0x1f, R22 ;  /* 0x0000001fff179819 */ /* 0x000fca0000011416 */
[----:B------:R2:W-:Y:S04]  /*1c80*/  @!P1 STG.E.64 desc[UR8][R10.64], R22 ;  /* 0x000000160a009986 */ /* 0x0005e8000c101b08 */
[----:B------:R-:W3:Y:S04]  /*1c90*/  @!P1 LDG.E R19, desc[UR8][R6.64] ;  /* 0x0000000806139981 */ /* 0x000ee8000c1e1900 */
[----:B----4-:R-:W3:Y:S01]  /*1ca0*/  LDG.E R13, desc[UR8][R16.64] ;  /* 0x00000008100d7981 */ /* 0x010ee2000c1e1900 */
[----:B------:R-:W-:Y:S01]  /*1cb0*/  IMAD.WIDE R14, R0, 0x4, R16 ;  /* 0x00000004000e7825 */ /* 0x000fe200078e0210 */
[----:B---3--:R-:W-:-:S13]  /*1cc0*/  FSETP.GEU.AND P1, PT, R13, R19, PT ;  /* 0x000000130d00720b */ /* 0x008fda0003f2e000 */
[----:B-1----:R-:W-:Y:S01]  /*1cd0*/  @!P1 IADD3 R20, PT, PT, R4, 0xe, RZ ;  /* 0x0000000e04149810 */ /* 0x002fe20007ffe0ff */
[----:B------:R3:W-:Y:S03]  /*1ce0*/  @!P1 STG.E desc[UR8][R6.64], R13 ;  /* 0x0000000d06009986 */ /* 0x0007e6000c101908 */
[----:B------:R-:W-:-:S05]  /*1cf0*/  @!P1 SHF.R.S32.HI R21, RZ, 0x1f, R20 ;  /* 0x0000001fff159819 */ /* 0x000fca0000011414 */
[----:B------:R3:W-:Y:S04]  /*1d00*/  @!P1 STG.E.64 desc[UR8][R10.64], R20 ;  /* 0x000000140a009986 */ /* 0x0007e8000c101b08 */
[----:B------:R-:W4:Y:S04]  /*1d10*/  LDG.E R14, desc[UR8][R14.64] ;  /* 0x000000080e0e7981 */ /* 0x000f28000c1e1900 */
[----:B------:R-:W4:Y:S01]  /*1d20*/  @!P1 LDG.E R19, desc[UR8][R6.64] ;  /* 0x0000000806139981 */ /* 0x000f22000c1e1900 */
[----:B--2---:R-:W-:Y:S01]  /*1d30*/  VIADD R22, R12, 0x4 ;  /* 0x000000040c167836 */ /* 0x004fe20000000000 */
[----:B------:R-:W-:-:S04]  /*1d40*/  IADD3 R3, PT, PT, R3, 0x10, RZ ;  /* 0x0000001003037810 */ /* 0x000fc80007ffe0ff */
[----:B------:R-:W-:Y:S01]  /*1d50*/  SHF.R.S32.HI R23, RZ, 0x1f, R22 ;  /* 0x0000001fff177819 */ /* 0x000fe20000011416 */
[----:B------:R-:W-:Y:S01]  /*1d60*/  VIADD R12, R22, 0x4 ;  /* 0x00000004160c7836 */ /* 0x000fe20000000000 */
[----:B------:R-:W-:Y:S01]  /*1d70*/  LEA R5, R0, R5, 0x2 ;  /* 0x0000000500057211 */ /* 0x000fe200078e10ff */
[----:B------:R-:W-:Y:S01]  /*1d80*/  VIADD R4, R4, 0x10 ;  /* 0x0000001004047836 */ /* 0x000fe20000000000 */
[----:B----4-:R-:W-:-:S13]  /*1d90*/  FSETP.GEU.AND P1, PT, R14, R19, PT ;  /* 0x000000130e00720b */ /* 0x010fda0003f2e000 */
[----:B------:R3:W-:Y:S04]  /*1da0*/  @!P1 STG.E desc[UR8][R6.64], R14 ;  /* 0x0000000e06009986 */ /* 0x0007e8000c101908 */
[----:B------:R3:W-:Y:S04]  /*1db0*/  @!P1 STG.E.64 desc[UR8][R10.64], R22 ;  /* 0x000000160a009986 */ /* 0x0007e8000c101b08 */
[----:B------:R3:W5:Y:S01]  /*1dc0*/  @!P1 LDG.E R19, desc[UR8][R6.64] ;  /* 0x0000000806139981 */ /* 0x000762000c1e1900 */
[----:B------:R-:W-:-:S13]  /*1dd0*/  ISETP.GE.AND P1, PT, R3, -0xc, PT ;  /* 0xfffffff40300780c */ /* 0x000fda0003f26270 */
[----:B---3--:R-:W-:Y:S05]  /*1de0*/  @!P1 BRA `(.L_x_28) ;  /* 0xfffffff400dc9947 */ /* 0x008fea000383ffff */
.L_x_27:
[----:B------:R-:W-:-:S04]  /*1df0*/  IADD3 R13, PT, PT, -R3, RZ, RZ ;  /* 0x000000ff030d7210 */ /* 0x000fc80007ffe1ff */
[----:B------:R-:W-:-:S13]  /*1e00*/  ISETP.GT.AND P1, PT, R13, 0x4, PT ;  /* 0x000000040d00780c */ /* 0x000fda0003f24270 */
[----:B------:R-:W-:Y:S05]  /*1e10*/  @!P1 BRA `(.L_x_29) ;  /* 0x0000000400189947 */ /* 0x000fea0003800000 */
[----:B------:R-:W-:-:S05]  /*1e20*/  IMAD.WIDE R16, R5, 0x4, R8 ;  /* 0x0000000405107825 */ /* 0x000fca00078e0208 */
[----:B------:R-:W2:Y:S01]  /*1e30*/  LDG.E R13, desc[UR8][R16.64] ;  /* 0x00000008100d7981 */ /* 0x000ea2000c1e1900 */
[----:B------:R-:W-:Y:S01]  /*1e40*/  IMAD.WIDE R14, R0, 0x4, R16 ;  /* 0x00000004000e7825 */ /* 0x000fe200078e0210 */
[----:B--2--5:R-:W-:-:S13]  /*1e50*/  FSETP.GEU.AND P0, PT, R13, R19, PT ;  /* 0x000000130d00720b */ /* 0x024fda0003f0e000 */
[--C-:B------:R-:W-:Y:S01]  /*1e60*/  @!P0 SHF.R.S32.HI R21, RZ, 0x1f, R4.reuse ;  /* 0x0000001fff158819 */ /* 0x100fe20000011404 */
[----:B------:R-:W-:Y:S01]  /*1e70*/  @!P0 IMAD.MOV.U32 R20, RZ, RZ, R4 ;  /* 0x000000ffff148224 */ /* 0x000fe200078e0004 */
[----:B------:R-:W-:Y:S04]  /*1e80*/  @!P0 STG.E desc[UR8][R6.64], R13 ;  /* 0x0000000d06008986 */ /* 0x000fe8000c101908 */
[----:B------:R1:W-:Y:S04]  /*1e90*/  @!P0 STG.E.64 desc[UR8][R10.64], R20 ;  /* 0x000000140a008986 */ /* 0x0003e8000c101b08 */
[----:B------:R-:W2:Y:S04]  /*1ea0*/  @!P0 LDG.E R19, desc[UR8][R6.64] ;  /* 0x0000000806138981 */ /* 0x000ea8000c1e1900 */
[----:B------:R-:W2:Y:S01]  /*1eb0*/  LDG.E R18, desc[UR8][R14.64] ;  /* 0x000000080e127981 */ /* 0x000ea2000c1e1900 */
[----:B------:R-:W-:Y:S01]  /*1ec0*/  IMAD.WIDE R16, R0, 0x4, R14 ;  /* 0x0000000400107825 */ /* 0x000fe200078e020e */
[----:B--2---:R-:W-:-:S13]  /*1ed0*/  FSETP.GEU.AND P0, PT, R18, R19, PT ;  /* 0x000000131200720b */ /* 0x004fda0003f0e000 */
[----:B------:R-:W-:Y:S01]  /*1ee0*/  @!P0 IADD3 R22, PT, PT, R4, 0x1, RZ ;  /* 0x0000000104168810 */ /* 0x000fe20007ffe0ff */
[----:B------:R2:W-:Y:S03]  /*1ef0*/  @!P0 STG.E desc[UR8][R6.64], R18 ;  /* 0x0000001206008986 */ /* 0x0005e6000c101908 */
[----:B------:R-:W-:-:S05]  /*1f00*/  @!P0 SHF.R.S32.HI R23, RZ, 0x1f, R22 ;  /* 0x0000001fff178819 */ /* 0x000fca0000011416 */
[----:B------:R-:W-:Y:S04]  /*1f10*/  @!P0 STG.E.64 desc[UR8][R10.64], R22 ;  /* 0x000000160a008986 */ /* 0x000fe8000c101b08 */
[----:B------:R-:W3:Y:S04]  /*1f20*/  @!P0 LDG.E R19, desc[UR8][R6.64] ;  /* 0x0000000806138981 */ /* 0x000ee8000c1e1900 */
[----:B------:R-:W3:Y:S01]  /*1f30*/  LDG.E R26, desc[UR8][R16.64] ;  /* 0x00000008101a7981 */ /* 0x000ee2000c1e1900 */
[----:B------:R-:W-:Y:S01]  /*1f40*/  IMAD.WIDE R24, R0, 0x4, R16 ;  /* 0x0000000400187825 */ /* 0x000fe200078e0210 */
[----:B---3--:R-:W-:-:S13]  /*1f50*/  FSETP.GEU.AND P0, PT, R26, R19, PT ;  /* 0x000000131a00720b */ /* 0x008fda0003f0e000 */
[----:B-1----:R-:W-:Y:S01]  /*1f60*/  @!P0 VIADD R20, R4, 0x2 ;  /* 0x0000000204148836 */ /* 0x002fe20000000000 */
[----:B------:R-:W-:Y:S04]  /*1f70*/  @!P0 STG.E desc[UR8][R6.64], R26 ;  /* 0x0000001a06008986 */ /* 0x000fe8000c101908 */
[----:B------:R-:W-:-:S05]  /*1f80*/  @!P0 SHF.R.S32.HI R21, RZ, 0x1f, R20 ;  /* 0x0000001fff158819 */ /* 0x000fca0000011414 */
[----:B------:R-:W-:Y:S04]  /*1f90*/  @!P0 STG.E.64 desc[UR8][R10.64], R20 ;  /* 0x000000140a008986 */ /* 0x000fe8000c101b08 */
[----:B------:R-:W3:Y:S04]  /*1fa0*/  LDG.E R14, desc[UR8][R24.64] ;  /* 0x00000008180e7981 */ /* 0x000ee8000c1e1900 */
[----:B------:R-:W3:Y:S01]  /*1fb0*/  @!P0 LDG.E R19, desc[UR8][R6.64] ;  /* 0x0000000806138981 */ /* 0x000ee2000c1e1900 */
[----:B------:R-:W-:Y:S02]  /*1fc0*/  LEA R15, R0, R5, 0x2 ;  /* 0x00000005000f7211 */ /* 0x000fe400078e10ff */
[----:B------:R-:W-:-:S03]  /*1fd0*/  SHF.R.S32.HI R13, RZ, 0x1f, R12 ;  /* 0x0000001fff0d7819 */ /* 0x000fc6000001140c */
[----:B------:R-:W-:Y:S01]  /*1fe0*/  IMAD.WIDE R16, R15, 0x4, R8 ;  /* 0x000000040f107825 */ /* 0x000fe200078e0208 */
[----:B---3--:R-:W-:-:S13]  /*1ff0*/  FSETP.GEU.AND P0, PT, R14, R19, PT ;  /* 0x000000130e00720b */ /* 0x008fda0003f0e000 */
[----:B------:R1:W-:Y:S04]  /*2000*/  @!P0 STG.E desc[UR8][R6.64], R14 ;  /* 0x0000000e06008986 */ /* 0x0003e8000c101908 */
[----:B------:R3:W-:Y:S04]  /*2010*/  @!P0 STG.E.64 desc[UR8][R10.64], R12 ;  /* 0x0000000c0a008986 */ /* 0x0007e8000c101b08 */
[----:B------:R-:W4:Y:S04]  /*2020*/  @!P0 LDG.E R19, desc[UR8][R6.64] ;  /* 0x0000000806138981 */ /* 0x000f28000c1e1900 */
[----:B--2---:R-:W4:Y:S01]  /*2030*/  LDG.E R18, desc[UR8][R16.64] ;  /* 0x0000000810127981 */ /* 0x004f22000c1e1900 */
[----:B------:R-:W-:-:S02]  /*2040*/  VIADD R4, R4, 0x4 ;  /* 0x0000000404047836 */ /* 0x000fc40000000000 */
[----:B------:R-:W-:Y:S01]  /*2050*/  IMAD.WIDE R24, R0, 0x4, R16 ;  /* 0x0000000400187825 */ /* 0x000fe200078e0210 */
[----:B----4-:R-:W-:-:S13]  /*2060*/  FSETP.GEU.AND P0, PT, R18, R19, PT ;  /* 0x000000131200720b */ /* 0x010fda0003f0e000 */
[----:B------:R-:W-:Y:S01]  /*2070*/  @!P0 SHF.R.S32.HI R5, RZ, 0x1f, R4 ;  /* 0x0000001fff058819 */ /* 0x000fe20000011404 */
[----:B------:R-:W-:Y:S04]  /*2080*/  @!P0 STG.E desc[UR8][R6.64], R18 ;  /* 0x0000001206008986 */ /* 0x000fe8000c101908 */
[----:B------:R-:W-:Y:S04]  /*2090*/  @!P0 STG.E.64 desc[UR8][R10.64], R4 ;  /* 0x000000040a008986 */ /* 0x000fe8000c101b08 */
[----:B------:R-:W2:Y:S04]  /*20a0*/  @!P0 LDG.E R19, desc[UR8][R6.64] ;  /* 0x0000000806138981 */ /* 0x000ea8000c1e1900 */
[----:B-1----:R-:W2:Y:S01]  /*20b0*/  LDG.E R14, desc[UR8][R24.64] ;  /* 0x00000008180e7981 */ /* 0x002ea2000c1e1900 */
[----:B------:R-:W-:Y:S01]  /*20c0*/  IMAD.WIDE R16, R0, 0x4, R24 ;  /* 0x0000000400107825 */ /* 0x000fe200078e0218 */
[----:B--2---:R-:W-:-:S13]  /*20d0*/  FSETP.GEU.AND P0, PT, R14, R19, PT ;  /* 0x000000130e00720b */ /* 0x004fda0003f0e000 */
[----:B------:R-:W-:Y:S01]  /*20e0*/  @!P0 IADD3 R20, PT, PT, R4, 0x1, RZ ;  /* 0x0000000104148810 */ /* 0x000fe20007ffe0ff */
[----:B------:R-:W-:Y:S03]  /*20f0*/  @!P0 STG.E desc[UR8][R6.64], R14 ;  /* 0x0000000e06008986 */ /* 0x000fe6000c101908 */
[----:B------:R-:W-:-:S05]  /*2100*/  @!P0 SHF.R.S32.HI R21, RZ, 0x1f, R20 ;  /* 0x0000001fff158819 */ /* 0x000fca0000011414 */
[----:B------:R1:W-:Y:S04]  /*2110*/  @!P0 STG.E.64 desc[UR8][R10.64], R20 ;  /* 0x000000140a008986 */ /* 0x0003e8000c101b08 */
[----:B------:R-:W2:Y:S04]  /*2120*/  @!P0 LDG.E R19, desc[UR8][R6.64] ;  /* 0x0000000806138981 */ /* 0x000ea8000c1e1900 */
[----:B---3--:R-:W2:Y:S01]  /*2130*/  LDG.E R13, desc[UR8][R16.64] ;  /* 0x00000008100d7981 */ /* 0x008ea2000c1e1900 */
[----:B------:R-:W-:Y:S01]  /*2140*/  IMAD.WIDE R24, R0, 0x4, R16 ;  /* 0x0000000400187825 */ /* 0x000fe200078e0210 */
[----:B--2---:R-:W-:-:S13]  /*2150*/  FSETP.GEU.AND P0, PT, R13, R19, PT ;  /* 0x000000130d00720b */ /* 0x004fda0003f0e000 */
[----:B------:R-:W-:Y:S01]  /*2160*/  @!P0 VIADD R22, R4, 0x2 ;  /* 0x0000000204168836 */ /* 0x000fe20000000000 */
[----:B------:R2:W-:Y:S04]  /*2170*/  @!P0 STG.E desc[UR8][R6.64], R13 ;  /* 0x0000000d06008986 */ /* 0x0005e8000c101908 */
[----:B------:R-:W-:-:S05]  /*2180*/  @!P0 SHF.R.S32.HI R23, RZ, 0x1f, R22 ;  /* 0x0000001fff178819 */ /* 0x000fca0000011416 */
[----:B------:R2:W-:Y:S04]  /*2190*/  @!P0 STG.E.64 desc[UR8][R10.64], R22 ;  /* 0x000000160a008986 */ /* 0x0005e8000c101b08 */
[----:B------:R-:W3:Y:S04]  /*21a0*/  LDG.E R24, desc[UR8][R24.64] ;  /* 0x0000000818187981 */ /* 0x000ee8000c1e1900 */
[----:B------:R-:W3:Y:S01]  /*21b0*/  @!P0 LDG.E R19, desc[UR8][R6.64] ;  /* 0x0000000806138981 */ /* 0x000ee2000c1e1900 */
[----:B-1----:R-:W-:Y:S01]  /*21c0*/  IADD3 R20, PT, PT, R12, 0x4, RZ ;  /* 0x000000040c147810 */ /* 0x002fe20007ffe0ff */
[----:B------:R-:W-:-:S03]  /*21d0*/  VIADD R3, R3, 0x4 ;  /* 0x0000000403037836 */ /* 0x000fc60000000000 */
[----:B------:R-:W-:Y:S01]  /*21e0*/  SHF.R.S32.HI R21, RZ, 0x1f, R20 ;  /* 0x0000001fff157819 */ /* 0x000fe20000011414 */
[----:B------:R-:W-:Y:S01]  /*21f0*/  VIADD R3, R3, 0x4 ;  /* 0x0000000403037836 */ /* 0x000fe20000000000 */
[----:B------:R-:W-:Y:S01]  /*2200*/  LEA R5, R0, R15, 0x2 ;  /* 0x0000000f00057211 */ /* 0x000fe200078e10ff */
[----:B------:R-:W-:Y:S01]  /*2210*/  VIADD R4, R4, 0x4 ;  /* 0x0000000404047836 */ /* 0x000fe20000000000 */
[----:B------:R-:W-:Y:S02]  /*2220*/  IADD3 R12, PT, PT, R20, 0x4, RZ ;  /* 0x00000004140c7810 */ /* 0x000fe40007ffe0ff */
[----:B---3--:R-:W-:-:S13]  /*2230*/  FSETP.GEU.AND P0, PT, R24, R19, PT ;  /* 0x000000131800720b */ /* 0x008fda0003f0e000 */
[----:B------:R2:W-:Y:S04]  /*2240*/  @!P0 STG.E desc[UR8][R6.64], R24 ;  /* 0x0000001806008986 */ /* 0x0005e8000c101908 */
[----:B------:R2:W-:Y:S04]  /*2250*/  @!P0 STG.E.64 desc[UR8][R10.64], R20 ;  /* 0x000000140a008986 */ /* 0x0005e8000c101b08 */
[----:B------:R2:W5:Y:S01]  /*2260*/  @!P0 LDG.E R19, desc[UR8][R6.64] ;  /* 0x0000000806138981 */ /* 0x000562000c1e1900 */
[----:B------:R-:W-:-:S13]  /*2270*/  PLOP3.LUT P0, PT, PT, PT, PT, 0x8, 0x80 ;  /* 0x000000000080781c */ /* 0x000fda0003f0e170 */
.L_x_29:
[----:B------:R-:W-:-:S13]  /*2280*/  ISETP.NE.OR P0, PT, R3, RZ, P0 ;  /* 0x000000ff0300720c */ /* 0x000fda0000705670 */
[----:B------:R-:W-:Y:S05]  /*2290*/  @!P0 EXIT ;  /* 0x000000000000894d */ /* 0x000fea0003800000 */
.L_x_26:
[----:B--2---:R-:W-:-:S05]  /*22a0*/  IMAD.WIDE R20, R5, 0x4, R8 ;  /* 0x0000000405147825 */ /* 0x004fca00078e0208 */
[----:B------:R-:W2:Y:S01]  /*22b0*/  LDG.E R0, desc[UR8][R20.64] ;  /* 0x0000000814007981 */ /* 0x000ea2000c1e1900 */
[----:B0-----:R-:W-:Y:S01]  /*22c0*/  IMAD.WIDE R22, R2, 0x4, R20 ;  /* 0x0000000402167825 */ /* 0x001fe200078e0214 */
[----:B--2--5:R-:W-:-:S13]  /*22d0*/  FSETP.GEU.AND P0, PT, R0, R19, PT ;  /* 0x000000130000720b */ /* 0x024fda0003f0e000 */
[----:B------:R-:W-:Y:S01]  /*22e0*/  @!P0 SHF.R.S32.HI R15, RZ, 0x1f, R4 ;  /* 0x0000001fff0f8819 */ /* 0x000fe20000011404 */
[----:B------:R0:W-:Y:S01]  /*22f0*/  @!P0 STG.E desc[UR8][R6.64], R0 ;  /* 0x0000000006008986 */ /* 0x0001e2000c101908 */
        /* <DEDUP_REMOVED lines=11> */
[----:B0-----:R-:W3:Y:S01]  /*23b0*/  LDG.E R0, desc[UR8][R24.64] ;  /* 0x0000000818007981 */ /* 0x001ee2000c1e1900 */
[----:B------:R-:W-:Y:S01]  /*23c0*/  IMAD.WIDE R20, R2, 0x4, R24 ;  /* 0x0000000402147825 */ /* 0x000fe200078e0218 */
[----:B---3--:R-:W-:-:S13]  /*23d0*/  FSETP.GEU.AND P0, PT, R0, R19, PT ;  /* 0x000000130000720b */ /* 0x008fda0003f0e000 */
[----:B-1----:R-:W-:Y:S01]  /*23e0*/  @!P0 IADD3 R14, PT, PT, R4, 0x2, RZ ;  /* 0x00000002040e8810 */ /* 0x002fe20007ffe0ff */
[----:B------:R-:W-:Y:S03]  /*23f0*/  @!P0 STG.E desc[UR8][R6.64], R0 ;  /* 0x0000000006008986 */ /* 0x000fe6000c101908 */
[----:B------:R-:W-:-:S05]  /*2400*/  @!P0 SHF.R.S32.HI R15, RZ, 0x1f, R14 ;  /* 0x0000001fff0f8819 */ /* 0x000fca000001140e */
[----:B------:R-:W-:Y:S04]  /*2410*/  @!P0 STG.E.64 desc[UR8][R10.64], R14 ;  /* 0x0000000e0a008986 */ /* 0x000fe8000c101b08 */
[----:B------:R-:W3:Y:S04]  /*2420*/  LDG.E R20, desc[UR8][R20.64] ;  /* 0x0000000814147981 */ /* 0x000ee8000c1e1900 */
[----:B------:R-:W3:Y:S01]  /*2430*/  @!P0 LDG.E R19, desc[UR8][R6.64] ;  /* 0x0000000806138981 */ /* 0x000ee2000c1e1900 */
[----:B--2---:R-:W-:Y:S01]  /*2440*/  SHF.R.S32.HI R13, RZ, 0x1f, R12 ;  /* 0x0000001fff0d7819 */ /* 0x004fe2000001140c */
[----:B------:R-:W-:Y:S01]  /*2450*/  VIADD R3, R3, 0x4 ;  /* 0x0000000403037836 */ /* 0x000fe20000000000 */
[----:B------:R-:W-:-:S02]  /*2460*/  LEA R5, R2, R5, 0x2 ;  /* 0x0000000502057211 */ /* 0x000fc400078e10ff */
[----:B------:R-:W-:Y:S02]  /*2470*/  IADD3 R4, PT, PT, R4, 0x4, RZ ;  /* 0x0000000404047810 */ /* 0x000fe40007ffe0ff */
[----:B---3--:R-:W-:-:S13]  /*2480*/  FSETP.GEU.AND P0, PT, R20, R19, PT ;  /* 0x000000131400720b */ /* 0x008fda0003f0e000 */
[----:B------:R-:W-:Y:S04]  /*2490*/  @!P0 STG.E desc[UR8][R6.64], R20 ;  /* 0x0000001406008986 */ /* 0x000fe8000c101908 */
[----:B------:R0:W-:Y:S04]  /*24a0*/  @!P0 STG.E.64 desc[UR8][R10.64], R12 ;  /* 0x0000000c0a008986 */ /* 0x0001e8000c101b08 */
[----:B------:R1:W5:Y:S01]  /*24b0*/  @!P0 LDG.E R19, desc[UR8][R6.64] ;  /* 0x0000000806138981 */ /* 0x000362000c1e1900 */
[----:B------:R-:W-:Y:S01]  /*24c0*/  ISETP.NE.AND P0, PT, R3, RZ, PT ;  /* 0x000000ff0300720c */ /* 0x000fe20003f05270 */
[----:B0-----:R-:W-:-:S12]  /*24d0*/  VIADD R12, R12, 0x4 ;  /* 0x000000040c0c7836 */ /* 0x001fd80000000000 */
[----:B-1----:R-:W-:Y:S05]  /*24e0*/  @P0 BRA `(.L_x_26) ;  /* 0xfffffffc006c0947 */ /* 0x002fea000383ffff */
[----:B------:R-:W-:Y:S05]  /*24f0*/  EXIT ;  /* 0x000000000000794d */ /* 0x000fea0003800000 */
.L_x_30:
[----:B------:R-:W-:-:S00]  /*2500*/  BRA `(.L_x_30) ;  /* 0xfffffffc00fc7947 */ /* 0x000fc0000383ffff */
[----:B------:R-:W-:-:S00]  /*2510*/  NOP ;  /* 0x0000000000007918 */ /* 0x000fc00000000000 */
        /* <DEDUP_REMOVED lines=14> */
.L_x_31:


//--------------------- .nv.shared.reserved.0     --------------------------
	.section	.nv.shared.reserved.0,"aw",@nobits
	.weak		__nv_reservedSMEM_offset_0_alias
	.size		__nv_reservedSMEM_offset_0_alias, 0, 64
	.other		__nv_reservedSMEM_offset_0_alias,@"STO_CUDA_RESERVED_SHARED STV_DEFAULT"
__nv_reservedSMEM_offset_0_alias:
	.zero		0
	.zero		64


//--------------------- .nv.constant0._Z15cuInsertionSortPfPliii --------------------------
	.section	.nv.constant0._Z15cuInsertionSortPfPliii,"a",@progbits
	.sectionflags	@""
	.align	4
.nv.constant0._Z15cuInsertionSortPfPliii:
	.zero		924


//--------------------- SYMBOLS --------------------------

	.type		.nv.reservedSmem.offset0,@object
	.size		.nv.reservedSmem.offset0,0x4
